	.target	sm_100a

	.elftype	@"ET_EXEC"


//--------------------- .note.nv.tkinfo           --------------------------
	.section	.note.nv.tkinfo,"",@"SHT_NOTE"
	.sectionflags	@"SHF_NOTE_NV_TKINFO"
	.tkinfo
        /*0018*/ 	.word	0x00000002
        /*0030*/ 	.string	""
        /*0030*/ 	.string	"ptxas"
        /*0030*/ 	.string	"Cuda compilation tools, release 13.0, V13.0.88"
        /*0030*/ 	.string	"Build cuda_13.0.r13.0/compiler.36424714_0"
        /*0030*/ 	.string	"-arch sm_100a -m 64 "



//--------------------- .note.nv.cuinfo           --------------------------
	.section	.note.nv.cuinfo,"",@"SHT_NOTE"
	.sectionflags	@"SHF_NOTE_NV_CUINFO"
        /*0018*/ 	.short	0x0002
        /*001a*/ 	.short	0x0064
        /*001c*/ 	.short	0x0082
	.zero		2


//--------------------- .nv.info                  --------------------------
	.section	.nv.info,"",@"SHT_CUDA_INFO"
	.align	4


	//----- nvinfo : EIATTR_REGCOUNT
	.align		4
        /*0000*/ 	.byte	0x04, 0x2f
        /*0002*/ 	.short	(.L_19 - .L_18)
	.align		4
.L_18:
        /*0004*/ 	.word	index@(_ZN7cutlass13device_kernelINS_4gemm6kernel13GemmUniversalIN4cute5tupleIJiiiiEEENS1_10collective13CollectiveMmaINS1_35MainloopSm100TmaUmmaWarpSpecializedILi27ELi2ELi4ENS5_IJNS4_1CILi1EEENSA_ILi2EEESB_EEEEENS5_IJNSA_ILi64EEESF_SF_EEENS_12float_e5m2_tENS5_IJlSB_lEEESH_SI_NS4_8TiledMMAINS4_8MMA_AtomIJNS4_10MMA_TraitsINS4_19SM100_MMA_F8F6F4_SSEJSH_SH_fSF_SF_NS4_17integral_constantINS4_4UMMA5MajorELSP_0EEESQ_NSN_INSO_7ScaleInELSR_0EEESS_EEEEEENS4_6LayoutINS5_IJSB_SB_SB_EEENS5_IJNSA_ILi0EEESX_SX_EEEEENS5_IJNS4_10UnderscoreES10_S10_EEEEENS4_23SM90_TMA_LOAD_MULTICASTENS4_14ComposedLayoutINS4_7SwizzleILi2ELi4ELi3EEENS4_18smem_ptr_flag_bitsILi8EEENSV_INS5_IJNSA_ILi8EEESF_EEENS5_IJSF_SB_EEEEEEEvNS4_8identityENS4_13SM90_TMA_LOADES1D_vS1E_EENS_8epilogue10collective18CollectiveEpilogueINS1H_23Sm100TmaWarpSpecializedILi1ELi1ELi32ELb0ELb0EEEJSG_NS5_IJNSV_ISF_SB_EES1M_EEESH_SI_SH_SI_NS1H_6fusion15FusionCallbacksIS1L_NS1O_17LinearCombinationISH_fSH_fLNS_15FloatRoundStyleE2EEESG_S1N_JEEENS4_5SM1004TMEM4LOAD26SM100_TMEM_LOAD_16dp32b32xES1F_S1D_NS4_39AutoVectorizingCopyWithAssumedAlignmentILi128EEENS4_14SM90_TMA_STOREES1D_S1Z_S1Z_EEEvvEEEEvNT_6ParamsE)
        /*0008*/ 	.word	0x00000059


	//----- nvinfo : EIATTR_FRAME_SIZE
	.align		4
.L_19:
        /*000c*/ 	.byte	0x04, 0x11
        /*000e*/ 	.short	(.L_21 - .L_20)
	.align		4
.L_20:
        /*0010*/ 	.word	index@($__internal_2_$__cuda_sm10x_tcgen05_guardrail_trap_unallocated_columns_being_dealloced)
        /*0014*/ 	.word	0x00000000


	//----- nvinfo : EIATTR_FRAME_SIZE
	.align		4
.L_21:
        /*0018*/ 	.byte	0x04, 0x11
        /*001a*/ 	.short	(.L_23 - .L_22)
	.align		4
.L_22:
        /*001c*/ 	.word	index@($__internal_1_$__cuda_sm10x_tcgen05_guardrail_trap_phase_invalid_during_alloc)
        /*0020*/ 	.word	0x00000000


	//----- nvinfo : EIATTR_FRAME_SIZE
	.align		4
.L_23:
        /*0024*/ 	.byte	0x04, 0x11
        /*0026*/ 	.short	(.L_25 - .L_24)
	.align		4
.L_24:
        /*0028*/ 	.word	index@($__internal_0_$__cuda_sm10x_tcgen05_guardrail_trap_col_being_dealloced_not_returned_by_alloc)
        /*002c*/ 	.word	0x00000000


	//----- nvinfo : EIATTR_FRAME_SIZE
	.align		4
.L_25:
        /*0030*/ 	.byte	0x04, 0x11
        /*0032*/ 	.short	(.L_27 - .L_26)
	.align		4
.L_26:
        /*0034*/ 	.word	index@(_ZN7cutlass13device_kernelINS_4gemm6kernel13GemmUniversalIN4cute5tupleIJiiiiEEENS1_10collective13CollectiveMmaINS1_35MainloopSm100TmaUmmaWarpSpecializedILi27ELi2ELi4ENS5_IJNS4_1CILi1EEENSA_ILi2EEESB_EEEEENS5_IJNSA_ILi64EEESF_SF_EEENS_12float_e5m2_tENS5_IJlSB_lEEESH_SI_NS4_8TiledMMAINS4_8MMA_AtomIJNS4_10MMA_TraitsINS4_19SM100_MMA_F8F6F4_SSEJSH_SH_fSF_SF_NS4_17integral_constantINS4_4UMMA5MajorELSP_0EEESQ_NSN_INSO_7ScaleInELSR_0EEESS_EEEEEENS4_6LayoutINS5_IJSB_SB_SB_EEENS5_IJNSA_ILi0EEESX_SX_EEEEENS5_IJNS4_10UnderscoreES10_S10_EEEEENS4_23SM90_TMA_LOAD_MULTICASTENS4_14ComposedLayoutINS4_7SwizzleILi2ELi4ELi3EEENS4_18smem_ptr_flag_bitsILi8EEENSV_INS5_IJNSA_ILi8EEESF_EEENS5_IJSF_SB_EEEEEEEvNS4_8identityENS4_13SM90_TMA_LOADES1D_vS1E_EENS_8epilogue10collective18CollectiveEpilogueINS1H_23Sm100TmaWarpSpecializedILi1ELi1ELi32ELb0ELb0EEEJSG_NS5_IJNSV_ISF_SB_EES1M_EEESH_SI_SH_SI_NS1H_6fusion15FusionCallbacksIS1L_NS1O_17LinearCombinationISH_fSH_fLNS_15FloatRoundStyleE2EEESG_S1N_JEEENS4_5SM1004TMEM4LOAD26SM100_TMEM_LOAD_16dp32b32xES1F_S1D_NS4_39AutoVectorizingCopyWithAssumedAlignmentILi128EEENS4_14SM90_TMA_STOREES1D_S1Z_S1Z_EEEvvEEEEvNT_6ParamsE)
        /*0038*/ 	.word	0x00000000


	//----- nvinfo : EIATTR_MIN_STACK_SIZE
	.align		4
.L_27:
        /*003c*/ 	.byte	0x04, 0x12
        /*003e*/ 	.short	(.L_29 - .L_28)
	.align		4
.L_28:
        /*0040*/ 	.word	index@(_ZN7cutlass13device_kernelINS_4gemm6kernel13GemmUniversalIN4cute5tupleIJiiiiEEENS1_10collective13CollectiveMmaINS1_35MainloopSm100TmaUmmaWarpSpecializedILi27ELi2ELi4ENS5_IJNS4_1CILi1EEENSA_ILi2EEESB_EEEEENS5_IJNSA_ILi64EEESF_SF_EEENS_12float_e5m2_tENS5_IJlSB_lEEESH_SI_NS4_8TiledMMAINS4_8MMA_AtomIJNS4_10MMA_TraitsINS4_19SM100_MMA_F8F6F4_SSEJSH_SH_fSF_SF_NS4_17integral_constantINS4_4UMMA5MajorELSP_0EEESQ_NSN_INSO_7ScaleInELSR_0EEESS_EEEEEENS4_6LayoutINS5_IJSB_SB_SB_EEENS5_IJNSA_ILi0EEESX_SX_EEEEENS5_IJNS4_10UnderscoreES10_S10_EEEEENS4_23SM90_TMA_LOAD_MULTICASTENS4_14ComposedLayoutINS4_7SwizzleILi2ELi4ELi3EEENS4_18smem_ptr_flag_bitsILi8EEENSV_INS5_IJNSA_ILi8EEESF_EEENS5_IJSF_SB_EEEEEEEvNS4_8identityENS4_13SM90_TMA_LOADES1D_vS1E_EENS_8epilogue10collective18CollectiveEpilogueINS1H_23Sm100TmaWarpSpecializedILi1ELi1ELi32ELb0ELb0EEEJSG_NS5_IJNSV_ISF_SB_EES1M_EEESH_SI_SH_SI_NS1H_6fusion15FusionCallbacksIS1L_NS1O_17LinearCombinationISH_fSH_fLNS_15FloatRoundStyleE2EEESG_S1N_JEEENS4_5SM1004TMEM4LOAD26SM100_TMEM_LOAD_16dp32b32xES1F_S1D_NS4_39AutoVectorizingCopyWithAssumedAlignmentILi128EEENS4_14SM90_TMA_STOREES1D_S1Z_S1Z_EEEvvEEEEvNT_6ParamsE)
        /*0044*/ 	.word	0x00000000
.L_29:


//--------------------- .nv.compat                --------------------------
	.section	.nv.compat,"",@"SHT_CUDA_COMPAT_INFO"
	.align	4
        /*0000*/ 	.byte	0x02, 0x09, 0x01, 0x00, 0x02, 0x02, 0x02, 0x00, 0x02, 0x05, 0x05, 0x00, 0x03, 0x07, 0x01, 0x01
        /*0010*/ 	.byte	0x02, 0x03, 0x01, 0x00, 0x02, 0x06, 0x01, 0x00, 0x04, 0x0b, 0x08, 0x00, 0x09, 0x00, 0x00, 0x00
        /*0020*/ 	.byte	0x00, 0x00, 0x00, 0x00


//--------------------- .nv.info._ZN7cutlass13device_kernelINS_4gemm6kernel13GemmUniversalIN4cute5tupleIJiiiiEEENS1_10collective13CollectiveMmaINS1_35MainloopSm100TmaUmmaWarpSpecializedILi27ELi2ELi4ENS5_IJNS4_1CILi1EEENSA_ILi2EEESB_EEEEENS5_IJNSA_ILi64EEESF_SF_EEENS_12float_e5m2_tENS5_IJlSB_lEEESH_SI_NS4_8TiledMMAINS4_8MMA_AtomIJNS4_10MMA_TraitsINS4_19SM100_MMA_F8F6F4_SSEJSH_SH_fSF_SF_NS4_17integral_constantINS4_4UMMA5MajorELSP_0EEESQ_NSN_INSO_7ScaleInELSR_0EEESS_EEEEEENS4_6LayoutINS5_IJSB_SB_SB_EEENS5_IJNSA_ILi0EEESX_SX_EEEEENS5_IJNS4_10UnderscoreES10_S10_EEEEENS4_23SM90_TMA_LOAD_MULTICASTENS4_14ComposedLayoutINS4_7SwizzleILi2ELi4ELi3EEENS4_18smem_ptr_flag_bitsILi8EEENSV_INS5_IJNSA_ILi8EEESF_EEENS5_IJSF_SB_EEEEEEEvNS4_8identityENS4_13SM90_TMA_LOADES1D_vS1E_EENS_8epilogue10collective18CollectiveEpilogueINS1H_23Sm100TmaWarpSpecializedILi1ELi1ELi32ELb0ELb0EEEJSG_NS5_IJNSV_ISF_SB_EES1M_EEESH_SI_SH_SI_NS1H_6fusion15FusionCallbacksIS1L_NS1O_17LinearCombinationISH_fSH_fLNS_15FloatRoundStyleE2EEESG_S1N_JEEENS4_5SM1004TMEM4LOAD26SM100_TMEM_LOAD_16dp32b32xES1F_S1D_NS4_39AutoVectorizingCopyWithAssumedAlignmentILi128EEENS4_14SM90_TMA_STOREES1D_S1Z_S1Z_EEEvvEEEEvNT_6ParamsE --------------------------
	.section	.nv.info._ZN7cutlass13device_kernelINS_4gemm6kernel13GemmUniversalIN4cute5tupleIJiiiiEEENS1_10collective13CollectiveMmaINS1_35MainloopSm100TmaUmmaWarpSpecializedILi27ELi2ELi4ENS5_IJNS4_1CILi1EEENSA_ILi2EEESB_EEEEENS5_IJNSA_ILi64EEESF_SF_EEENS_12float_e5m2_tENS5_IJlSB_lEEESH_SI_NS4_8TiledMMAINS4_8MMA_AtomIJNS4_10MMA_TraitsINS4_19SM100_MMA_F8F6F4_SSEJSH_SH_fSF_SF_NS4_17integral_constantINS4_4UMMA5MajorELSP_0EEESQ_NSN_INSO_7ScaleInELSR_0EEESS_EEEEEENS4_6LayoutINS5_IJSB_SB_SB_EEENS5_IJNSA_ILi0EEESX_SX_EEEEENS5_IJNS4_10UnderscoreES10_S10_EEEEENS4_23SM90_TMA_LOAD_MULTICASTENS4_14ComposedLayoutINS4_7SwizzleILi2ELi4ELi3EEENS4_18smem_ptr_flag_bitsILi8EEENSV_INS5_IJNSA_ILi8EEESF_EEENS5_IJSF_SB_EEEEEEEvNS4_8identityENS4_13SM90_TMA_LOADES1D_vS1E_EENS_8epilogue10collective18CollectiveEpilogueINS1H_23Sm100TmaWarpSpecializedILi1ELi1ELi32ELb0ELb0EEEJSG_NS5_IJNSV_ISF_SB_EES1M_EEESH_SI_SH_SI_NS1H_6fusion15FusionCallbacksIS1L_NS1O_17LinearCombinationISH_fSH_fLNS_15FloatRoundStyleE2EEESG_S1N_JEEENS4_5SM1004TMEM4LOAD26SM100_TMEM_LOAD_16dp32b32xES1F_S1D_NS4_39AutoVectorizingCopyWithAssumedAlignmentILi128EEENS4_14SM90_TMA_STOREES1D_S1Z_S1Z_EEEvvEEEEvNT_6ParamsE,"",@"SHT_CUDA_INFO"
	.sectionflags	@""
	.align	4


	//----- nvinfo : EIATTR_CUDA_API_VERSION
	.align		4
        /*0000*/ 	.byte	0x04, 0x37
        /*0002*/ 	.short	(.L_31 - .L_30)
.L_30:
        /*0004*/ 	.word	0x00000082


	//----- nvinfo : EIATTR_KPARAM_INFO
	.align		4
.L_31:
        /*0008*/ 	.byte	0x04, 0x17
        /*000a*/ 	.short	(.L_33 - .L_32)
.L_32:
        /*000c*/ 	.word	0x00000000
        /*0010*/ 	.short	0x0000
        /*0012*/ 	.short	0x0000
        /*0014*/ 	.byte	0x00, 0xf0, 0x01, 0x20


	//----- nvinfo : EIATTR_AT_ENTRY_FRAGMENTS
	.align		4
.L_33:
        /*0018*/ 	.byte	0x04, 0x4f
        /*001a*/ 	.short	(.L_35 - .L_34)


	//   ....[0]....
.L_34:
        /*001c*/ 	.word	0x00000006


	//----- nvinfo : EIATTR_RESERVED_SMEM_USED
	.align		4
.L_35:
        /*0020*/ 	.byte	0x01, 0x41
	.zero		2


	//----- nvinfo : EIATTR_SPARSE_MMA_MASK
	.align		4
        /*0024*/ 	.byte	0x03, 0x50
        /*0026*/ 	.short	0x0000


	//----- nvinfo : EIATTR_TCGEN05_1CTA_USED
	.align		4
        /*0028*/ 	.byte	0x01, 0x51
	.zero		2


	//----- nvinfo : EIATTR_MAXREG_COUNT
	.align		4
        /*002c*/ 	.byte	0x03, 0x1b
        /*002e*/ 	.short	0x00ff


	//----- nvinfo : EIATTR_NUM_BARRIERS
	.align		4
        /*0030*/ 	.byte	0x02, 0x4c
        /*0032*/ 	.byte	0x07
	.zero		1


	//----- nvinfo : EIATTR_EXTERNS
	.align		4
        /*0034*/ 	.byte	0x04, 0x0f
        /*0036*/ 	.short	(.L_37 - .L_36)


	//   ....[0]....
	.align		4
.L_36:
        /*0038*/ 	.word	index@(__assertfail)


	//----- nvinfo : EIATTR_MERCURY_ISA_VERSION
	.align		4
.L_37:
        /*003c*/ 	.byte	0x03, 0x5f
        /*003e*/ 	.short	0x0101


	//----- nvinfo : EIATTR_INT_WARP_WIDE_INSTR_OFFSETS
	.align		4
        /*0040*/ 	.byte	0x04, 0x31
        /*0042*/ 	.short	(.L_39 - .L_38)


	//   ....[0]....
.L_38:
        /*0044*/ 	.word	0x00004b50


	//   ....[1]....
        /*0048*/ 	.word	0x00004b80


	//   ....[2]....
        /*004c*/ 	.word	0x00004ba0


	//   ....[3]....
        /*0050*/ 	.word	0x000056d0


	//   ....[4]....
        /*0054*/ 	.word	0x00005780


	//----- nvinfo : EIATTR_COOP_GROUP_MASK_REGIDS
	.align		4
.L_39:
        /*0058*/ 	.byte	0x04, 0x29
        /*005a*/ 	.short	(.L_41 - .L_40)


	//   ....[0]....
.L_40:
        /*005c*/ 	.word	0xffffffff


	//   ....[1]....
        /*0060*/ 	.word	0xffffffff


	//   ....[2]....
        /*0064*/ 	.word	0xffffffff


	//   ....[3]....
        /*0068*/ 	.word	0xffffffff


	//   ....[4]....
        /*006c*/ 	.word	0xffffffff


	//   ....[5]....
        /*0070*/ 	.word	0xffffffff


	//   ....[6]....
        /*0074*/ 	.word	0xffffffff


	//   ....[7]....
        /*0078*/ 	.word	0xffffffff


	//   ....[8]....
        /*007c*/ 	.word	0xffffffff


	//   ....[9]....
        /*0080*/ 	.word	0xffffffff


	//   ....[10]....
        /*0084*/ 	.word	0xffffffff


	//   ....[11]....
        /*0088*/ 	.word	0xffffffff


	//   ....[12]....
        /*008c*/ 	.word	0xffffffff


	//   ....[13]....
        /*0090*/ 	.word	0xffffffff


	//----- nvinfo : EIATTR_COOP_GROUP_INSTR_OFFSETS
	.align		4
.L_41:
        /*0094*/ 	.byte	0x04, 0x28
        /*0096*/ 	.short	(.L_43 - .L_42)


	//   ....[0]....
.L_42:
        /*0098*/ 	.word	0x00000080


	//   ....[1]....
        /*009c*/ 	.word	0x000004e0


	//   ....[2]....
        /*00a0*/ 	.word	0x000009a0


	//   ....[3]....
        /*00a4*/ 	.word	0x00000ae0


	//   ....[4]....
        /*00a8*/ 	.word	0x00000be0


	//   ....[5]....
        /*00ac*/ 	.word	0x00000d50


	//   ....[6]....
        /*00b0*/ 	.word	0x00000ef0


	//   ....[7]....
        /*00b4*/ 	.word	0x000010a0


	//   ....[8]....
        /*00b8*/ 	.word	0x00002290


	//   ....[9]....
        /*00bc*/ 	.word	0x00003e20


	//   ....[10]....
        /*00c0*/ 	.word	0x00004030


	//   ....[11]....
        /*00c4*/ 	.word	0x00004060


	//   ....[12]....
        /*00c8*/ 	.word	0x00004a30


	//   ....[13]....
        /*00cc*/ 	.word	0x00004c60


	//----- nvinfo : EIATTR_VRC_CTA_INIT_COUNT
	.align		4
.L_43:
        /*00d0*/ 	.byte	0x02, 0x4a
        /*00d2*/ 	.byte	0x80
	.zero		1


	//----- nvinfo : EIATTR_SYSCALL_OFFSETS
	.align		4
        /*00d4*/ 	.byte	0x04, 0x46
        /*00d6*/ 	.short	(.L_45 - .L_44)


	//   ....[0]....
.L_44:
        /*00d8*/ 	.word	0x000062f0


	//   ....[1]....
        /*00dc*/ 	.word	0x00006430


	//   ....[2]....
        /*00e0*/ 	.word	0x00006bb0


	//----- nvinfo : EIATTR_MBARRIER_INSTR_OFFSETS
	.align		4
.L_45:
        /*00e4*/ 	.byte	0x04, 0x39
        /*00e6*/ 	.short	(.L_47 - .L_46)


	//   ....[0]....
.L_46:
        /*00e8*/ 	.word	0x00000620
        /*00ec*/ 	.word	0x000000ff
        /*00f0*/ 	.word	0x00000000
        /*00f4*/ 	.short	0x0100
        /*00f6*/ 	.byte	0x04
	.zero		1


	//   ....[1]....
        /*00f8*/ 	.word	0x00000630
        /*00fc*/ 	.word	0x000000ff
        /*0100*/ 	.word	0x000000d8
        /*0104*/ 	.short	0x0100
        /*0106*/ 	.byte	0x04
	.zero		1


	//   ....[2]....
        /*0108*/ 	.word	0x00000640
        /*010c*/ 	.word	0x000000ff
        /*0110*/ 	.word	0x00000008
        /*0114*/ 	.short	0x0100
        /*0116*/ 	.byte	0x04
	.zero		1


	//   ....[3]....
        /*0118*/ 	.word	0x00000650
        /*011c*/ 	.word	0x000000ff
        /*0120*/ 	.word	0x000000e0
        /*0124*/ 	.short	0x0100
        /*0126*/ 	.byte	0x04
	.zero		1


	//   ....[4]....
        /*0128*/ 	.word	0x00000660
        /*012c*/ 	.word	0x000000ff
        /*0130*/ 	.word	0x00000010
        /*0134*/ 	.short	0x0100
        /*0136*/ 	.byte	0x04
	.zero		1


	//   ....[5]....
        /*0138*/ 	.word	0x00000670
        /*013c*/ 	.word	0x000000ff
        /*0140*/ 	.word	0x000000e8
        /*0144*/ 	.short	0x0100
        /*0146*/ 	.byte	0x04
	.zero		1


	//   ....[6]....
        /*0148*/ 	.word	0x00000680
        /*014c*/ 	.word	0x000000ff
        /*0150*/ 	.word	0x00000018
        /*0154*/ 	.short	0x0100
        /*0156*/ 	.byte	0x04
	.zero		1


	//   ....[7]....
        /*0158*/ 	.word	0x00000690
        /*015c*/ 	.word	0x000000ff
        /*0160*/ 	.word	0x000000f0
        /*0164*/ 	.short	0x0100
        /*0166*/ 	.byte	0x04
	.zero		1


	//   ....[8]....
        /*0168*/ 	.word	0x000006a0
        /*016c*/ 	.word	0x000000ff
        /*0170*/ 	.word	0x00000020
        /*0174*/ 	.short	0x0100
        /*0176*/ 	.byte	0x04
	.zero		1


	//   ....[9]....
        /*0178*/ 	.word	0x000006b0
        /*017c*/ 	.word	0x000000ff
        /*0180*/ 	.word	0x000000f8
        /*0184*/ 	.short	0x0100
        /*0186*/ 	.byte	0x04
	.zero		1


	//   ....[10]....
        /*0188*/ 	.word	0x000006c0
        /*018c*/ 	.word	0x000000ff
        /*0190*/ 	.word	0x00000028
        /*0194*/ 	.short	0x0100
        /*0196*/ 	.byte	0x04
	.zero		1


	//   ....[11]....
        /*0198*/ 	.word	0x000006d0
        /*019c*/ 	.word	0x000000ff
        /*01a0*/ 	.word	0x00000100
        /*01a4*/ 	.short	0x0100
        /*01a6*/ 	.byte	0x04
	.zero		1


	//   ....[12]....
        /*01a8*/ 	.word	0x000006e0
        /*01ac*/ 	.word	0x000000ff
        /*01b0*/ 	.word	0x00000030
        /*01b4*/ 	.short	0x0100
        /*01b6*/ 	.byte	0x04
	.zero		1


	//   ....[13]....
        /*01b8*/ 	.word	0x000006f0
        /*01bc*/ 	.word	0x000000ff
        /*01c0*/ 	.word	0x00000108
        /*01c4*/ 	.short	0x0100
        /*01c6*/ 	.byte	0x04
	.zero		1


	//   ....[14]....
        /*01c8*/ 	.word	0x00000700
        /*01cc*/ 	.word	0x000000ff
        /*01d0*/ 	.word	0x00000038
        /*01d4*/ 	.short	0x0100
        /*01d6*/ 	.byte	0x04
	.zero		1


	//   ....[15]....
        /*01d8*/ 	.word	0x00000710
        /*01dc*/ 	.word	0x000000ff
        /*01e0*/ 	.word	0x00000110
        /*01e4*/ 	.short	0x0100
        /*01e6*/ 	.byte	0x04
	.zero		1


	//   ....[16]....
        /*01e8*/ 	.word	0x00000720
        /*01ec*/ 	.word	0x000000ff
        /*01f0*/ 	.word	0x00000040
        /*01f4*/ 	.short	0x0100
        /*01f6*/ 	.byte	0x04
	.zero		1


	//   ....[17]....
        /*01f8*/ 	.word	0x00000730
        /*01fc*/ 	.word	0x000000ff
        /*0200*/ 	.word	0x00000118
        /*0204*/ 	.short	0x0100
        /*0206*/ 	.byte	0x04
	.zero		1


	//   ....[18]....
        /*0208*/ 	.word	0x00000740
        /*020c*/ 	.word	0x000000ff
        /*0210*/ 	.word	0x00000048
        /*0214*/ 	.short	0x0100
        /*0216*/ 	.byte	0x04
	.zero		1


	//   ....[19]....
        /*0218*/ 	.word	0x00000750
        /*021c*/ 	.word	0x000000ff
        /*0220*/ 	.word	0x00000120
        /*0224*/ 	.short	0x0100
        /*0226*/ 	.byte	0x04
	.zero		1


	//   ....[20]....
        /*0228*/ 	.word	0x00000760
        /*022c*/ 	.word	0x000000ff
        /*0230*/ 	.word	0x00000050
        /*0234*/ 	.short	0x0100
        /*0236*/ 	.byte	0x04
	.zero		1


	//   ....[21]....
        /*0238*/ 	.word	0x00000770
        /*023c*/ 	.word	0x000000ff
        /*0240*/ 	.word	0x00000128
        /*0244*/ 	.short	0x0100
        /*0246*/ 	.byte	0x04
	.zero		1


	//   ....[22]....
        /*0248*/ 	.word	0x00000780
        /*024c*/ 	.word	0x000000ff
        /*0250*/ 	.word	0x00000058
        /*0254*/ 	.short	0x0100
        /*0256*/ 	.byte	0x04
	.zero		1


	//   ....[23]....
        /*0258*/ 	.word	0x00000790
        /*025c*/ 	.word	0x000000ff
        /*0260*/ 	.word	0x00000130
        /*0264*/ 	.short	0x0100
        /*0266*/ 	.byte	0x04
	.zero		1


	//   ....[24]....
        /*0268*/ 	.word	0x000007a0
        /*026c*/ 	.word	0x000000ff
        /*0270*/ 	.word	0x00000060
        /*0274*/ 	.short	0x0100
        /*0276*/ 	.byte	0x04
	.zero		1


	//   ....[25]....
        /*0278*/ 	.word	0x000007b0
        /*027c*/ 	.word	0x000000ff
        /*0280*/ 	.word	0x00000138
        /*0284*/ 	.short	0x0100
        /*0286*/ 	.byte	0x04
	.zero		1


	//   ....[26]....
        /*0288*/ 	.word	0x000007c0
        /*028c*/ 	.word	0x000000ff
        /*0290*/ 	.word	0x00000068
        /*0294*/ 	.short	0x0100
        /*0296*/ 	.byte	0x04
	.zero		1


	//   ....[27]....
        /*0298*/ 	.word	0x000007d0
        /*029c*/ 	.word	0x000000ff
        /*02a0*/ 	.word	0x00000140
        /*02a4*/ 	.short	0x0100
        /*02a6*/ 	.byte	0x04
	.zero		1


	//   ....[28]....
        /*02a8*/ 	.word	0x000007e0
        /*02ac*/ 	.word	0x000000ff
        /*02b0*/ 	.word	0x00000070
        /*02b4*/ 	.short	0x0100
        /*02b6*/ 	.byte	0x04
	.zero		1


	//   ....[29]....
        /*02b8*/ 	.word	0x000007f0
        /*02bc*/ 	.word	0x000000ff
        /*02c0*/ 	.word	0x00000148
        /*02c4*/ 	.short	0x0100
        /*02c6*/ 	.byte	0x04
	.zero		1


	//   ....[30]....
        /*02c8*/ 	.word	0x00000800
        /*02cc*/ 	.word	0x000000ff
        /*02d0*/ 	.word	0x00000078
        /*02d4*/ 	.short	0x0100
        /*02d6*/ 	.byte	0x04
	.zero		1


	//   ....[31]....
        /*02d8*/ 	.word	0x00000810
        /*02dc*/ 	.word	0x000000ff
        /*02e0*/ 	.word	0x00000150
        /*02e4*/ 	.short	0x0100
        /*02e6*/ 	.byte	0x04
	.zero		1


	//   ....[32]....
        /*02e8*/ 	.word	0x00000820
        /*02ec*/ 	.word	0x000000ff
        /*02f0*/ 	.word	0x00000080
        /*02f4*/ 	.short	0x0100
        /*02f6*/ 	.byte	0x04
	.zero		1


	//   ....[33]....
        /*02f8*/ 	.word	0x00000830
        /*02fc*/ 	.word	0x000000ff
        /*0300*/ 	.word	0x00000158
        /*0304*/ 	.short	0x0100
        /*0306*/ 	.byte	0x04
	.zero		1


	//   ....[34]....
        /*0308*/ 	.word	0x00000840
        /*030c*/ 	.word	0x000000ff
        /*0310*/ 	.word	0x00000088
        /*0314*/ 	.short	0x0100
        /*0316*/ 	.byte	0x04
	.zero		1


	//   ....[35]....
        /*0318*/ 	.word	0x00000850
        /*031c*/ 	.word	0x000000ff
        /*0320*/ 	.word	0x00000160
        /*0324*/ 	.short	0x0100
        /*0326*/ 	.byte	0x04
	.zero		1


	//   ....[36]....
        /*0328*/ 	.word	0x00000860
        /*032c*/ 	.word	0x000000ff
        /*0330*/ 	.word	0x00000090
        /*0334*/ 	.short	0x0100
        /*0336*/ 	.byte	0x04
	.zero		1


	//   ....[37]....
        /*0338*/ 	.word	0x00000870
        /*033c*/ 	.word	0x000000ff
        /*0340*/ 	.word	0x00000168
        /*0344*/ 	.short	0x0100
        /*0346*/ 	.byte	0x04
	.zero		1


	//   ....[38]....
        /*0348*/ 	.word	0x00000880
        /*034c*/ 	.word	0x000000ff
        /*0350*/ 	.word	0x00000098
        /*0354*/ 	.short	0x0100
        /*0356*/ 	.byte	0x04
	.zero		1


	//   ....[39]....
        /*0358*/ 	.word	0x00000890
        /*035c*/ 	.word	0x000000ff
        /*0360*/ 	.word	0x00000170
        /*0364*/ 	.short	0x0100
        /*0366*/ 	.byte	0x04
	.zero		1


	//   ....[40]....
        /*0368*/ 	.word	0x000008a0
        /*036c*/ 	.word	0x000000ff
        /*0370*/ 	.word	0x000000a0
        /*0374*/ 	.short	0x0100
        /*0376*/ 	.byte	0x04
	.zero		1


	//   ....[41]....
        /*0378*/ 	.word	0x000008b0
        /*037c*/ 	.word	0x000000ff
        /*0380*/ 	.word	0x00000178
        /*0384*/ 	.short	0x0100
        /*0386*/ 	.byte	0x04
	.zero		1


	//   ....[42]....
        /*0388*/ 	.word	0x000008c0
        /*038c*/ 	.word	0x000000ff
        /*0390*/ 	.word	0x000000a8
        /*0394*/ 	.short	0x0100
        /*0396*/ 	.byte	0x04
	.zero		1


	//   ....[43]....
        /*0398*/ 	.word	0x000008d0
        /*039c*/ 	.word	0x000000ff
        /*03a0*/ 	.word	0x00000180
        /*03a4*/ 	.short	0x0100
        /*03a6*/ 	.byte	0x04
	.zero		1


	//   ....[44]....
        /*03a8*/ 	.word	0x000008e0
        /*03ac*/ 	.word	0x000000ff
        /*03b0*/ 	.word	0x000000b0
        /*03b4*/ 	.short	0x0100
        /*03b6*/ 	.byte	0x04
	.zero		1


	//   ....[45]....
        /*03b8*/ 	.word	0x000008f0
        /*03bc*/ 	.word	0x000000ff
        /*03c0*/ 	.word	0x00000188
        /*03c4*/ 	.short	0x0100
        /*03c6*/ 	.byte	0x04
	.zero		1


	//   ....[46]....
        /*03c8*/ 	.word	0x00000900
        /*03cc*/ 	.word	0x000000ff
        /*03d0*/ 	.word	0x000000b8
        /*03d4*/ 	.short	0x0100
        /*03d6*/ 	.byte	0x04
	.zero		1


	//   ....[47]....
        /*03d8*/ 	.word	0x00000910
        /*03dc*/ 	.word	0x000000ff
        /*03e0*/ 	.word	0x00000190
        /*03e4*/ 	.short	0x0100
        /*03e6*/ 	.byte	0x04
	.zero		1


	//   ....[48]....
        /*03e8*/ 	.word	0x00000920
        /*03ec*/ 	.word	0x000000ff
        /*03f0*/ 	.word	0x000000c0
        /*03f4*/ 	.short	0x0100
        /*03f6*/ 	.byte	0x04
	.zero		1


	//   ....[49]....
        /*03f8*/ 	.word	0x00000930
        /*03fc*/ 	.word	0x000000ff
        /*0400*/ 	.word	0x00000198
        /*0404*/ 	.short	0x0100
        /*0406*/ 	.byte	0x04
	.zero		1


	//   ....[50]....
        /*0408*/ 	.word	0x00000940
        /*040c*/ 	.word	0x000000ff
        /*0410*/ 	.word	0x000000c8
        /*0414*/ 	.short	0x0100
        /*0416*/ 	.byte	0x04
	.zero		1


	//   ....[51]....
        /*0418*/ 	.word	0x00000950
        /*041c*/ 	.word	0x000000ff
        /*0420*/ 	.word	0x000001a0
        /*0424*/ 	.short	0x0100
        /*0426*/ 	.byte	0x04
	.zero		1


	//   ....[52]....
        /*0428*/ 	.word	0x00000960
        /*042c*/ 	.word	0x000000ff
        /*0430*/ 	.word	0x000000d0
        /*0434*/ 	.short	0x0100
        /*0436*/ 	.byte	0x04
	.zero		1


	//   ....[53]....
        /*0438*/ 	.word	0x00000970
        /*043c*/ 	.word	0x000000ff
        /*0440*/ 	.word	0x000001a8
        /*0444*/ 	.short	0x0100
        /*0446*/ 	.byte	0x04
	.zero		1


	//   ....[54]....
        /*0448*/ 	.word	0x00000ab0
        /*044c*/ 	.word	0x000000ff
        /*0450*/ 	.word	0x000001b0
        /*0454*/ 	.short	0x0100
        /*0456*/ 	.byte	0x04
	.zero		1


	//   ....[55]....
        /*0458*/ 	.word	0x00000ac0
        /*045c*/ 	.word	0x000000ff
        /*0460*/ 	.word	0x000001b8
        /*0464*/ 	.short	0x0100
        /*0466*/ 	.byte	0x04
	.zero		1


	//   ....[56]....
        /*0468*/ 	.word	0x00000bb0
        /*046c*/ 	.word	0x000000ff
        /*0470*/ 	.word	0x000001c0
        /*0474*/ 	.short	0x0100
        /*0476*/ 	.byte	0x06
	.zero		1


	//   ....[57]....
        /*0478*/ 	.word	0x00000bc0
        /*047c*/ 	.word	0x000000ff
        /*0480*/ 	.word	0x000001c8
        /*0484*/ 	.short	0x0100
        /*0486*/ 	.byte	0x06
	.zero		1


	//   ....[58]....
        /*0488*/ 	.word	0x00000d00
        /*048c*/ 	.word	0x000000ff
        /*0490*/ 	.word	0x000001d0
        /*0494*/ 	.short	0x0100
        /*0496*/ 	.byte	0x06
	.zero		1


	//   ....[59]....
        /*0498*/ 	.word	0x00000d10
        /*049c*/ 	.word	0x000000ff
        /*04a0*/ 	.word	0x000001e0
        /*04a4*/ 	.short	0x0100
        /*04a6*/ 	.byte	0x06
	.zero		1


	//   ....[60]....
        /*04a8*/ 	.word	0x00000d20
        /*04ac*/ 	.word	0x000000ff
        /*04b0*/ 	.word	0x000001d8
        /*04b4*/ 	.short	0x0100
        /*04b6*/ 	.byte	0x06
	.zero		1


	//   ....[61]....
        /*04b8*/ 	.word	0x00000d30
        /*04bc*/ 	.word	0x000000ff
        /*04c0*/ 	.word	0x000001e8
        /*04c4*/ 	.short	0x0100
        /*04c6*/ 	.byte	0x06
	.zero		1


	//   ....[62]....
        /*04c8*/ 	.word	0x00000e60
        /*04cc*/ 	.word	0x000000ff
        /*04d0*/ 	.word	0x000001f0
        /*04d4*/ 	.short	0x0100
        /*04d6*/ 	.byte	0x04
	.zero		1


	//   ....[63]....
        /*04d8*/ 	.word	0x00000e70
        /*04dc*/ 	.word	0x000000ff
        /*04e0*/ 	.word	0x00000210
        /*04e4*/ 	.short	0x0100
        /*04e6*/ 	.byte	0x04
	.zero		1


	//   ....[64]....
        /*04e8*/ 	.word	0x00000e80
        /*04ec*/ 	.word	0x000000ff
        /*04f0*/ 	.word	0x000001f8
        /*04f4*/ 	.short	0x0100
        /*04f6*/ 	.byte	0x04
	.zero		1


	//   ....[65]....
        /*04f8*/ 	.word	0x00000e90
        /*04fc*/ 	.word	0x000000ff
        /*0500*/ 	.word	0x00000218
        /*0504*/ 	.short	0x0100
        /*0506*/ 	.byte	0x04
	.zero		1


	//   ....[66]....
        /*0508*/ 	.word	0x00000ea0
        /*050c*/ 	.word	0x000000ff
        /*0510*/ 	.word	0x00000200
        /*0514*/ 	.short	0x0100
        /*0516*/ 	.byte	0x04
	.zero		1


	//   ....[67]....
        /*0518*/ 	.word	0x00000eb0
        /*051c*/ 	.word	0x000000ff
        /*0520*/ 	.word	0x00000220
        /*0524*/ 	.short	0x0100
        /*0526*/ 	.byte	0x04
	.zero		1


	//   ....[68]....
        /*0528*/ 	.word	0x00000ec0
        /*052c*/ 	.word	0x000000ff
        /*0530*/ 	.word	0x00000208
        /*0534*/ 	.short	0x0100
        /*0536*/ 	.byte	0x04
	.zero		1


	//   ....[69]....
        /*0538*/ 	.word	0x00000ed0
        /*053c*/ 	.word	0x000000ff
        /*0540*/ 	.word	0x00000228
        /*0544*/ 	.short	0x0100
        /*0546*/ 	.byte	0x04
	.zero		1


	//   ....[70]....
        /*0548*/ 	.word	0x00000fc0
        /*054c*/ 	.word	0x000000ff
        /*0550*/ 	.word	0x00000230
        /*0554*/ 	.short	0x0100
        /*0556*/ 	.byte	0x04
	.zero		1


	//   ....[71]....
        /*0558*/ 	.word	0x00000fd0
        /*055c*/ 	.word	0x000000ff
        /*0560*/ 	.word	0x00000240
        /*0564*/ 	.short	0x0100
        /*0566*/ 	.byte	0x04
	.zero		1


	//   ....[72]....
        /*0568*/ 	.word	0x00000fe0
        /*056c*/ 	.word	0x000000ff
        /*0570*/ 	.word	0x00000238
        /*0574*/ 	.short	0x0100
        /*0576*/ 	.byte	0x04
	.zero		1


	//   ....[73]....
        /*0578*/ 	.word	0x00000ff0
        /*057c*/ 	.word	0x000000ff
        /*0580*/ 	.word	0x00000248
        /*0584*/ 	.short	0x0100
        /*0586*/ 	.byte	0x04
	.zero		1


	//   ....[74]....
        /*0588*/ 	.word	0x00001b10
        /*058c*/ 	.word	0x00000000
        /*0590*/ 	.word	0x00000240
        /*0594*/ 	.short	0x010a
        /*0596*/ 	.byte	0xff
	.zero		1


	//   ....[75]....
        /*0598*/ 	.word	0x00001b40
        /*059c*/ 	.word	0x00000000
        /*05a0*/ 	.word	0x00000230
        /*05a4*/ 	.short	0x0101
        /*05a6*/ 	.byte	0xff
	.zero		1


	//   ....[76]....
        /*05a8*/ 	.word	0x00001c10
        /*05ac*/ 	.word	0x000000ff
        /*05b0*/ 	.word	0x000000d8
        /*05b4*/ 	.short	0x010a
        /*05b6*/ 	.byte	0x04
	.zero		1


	//   ....[77]....
        /*05b8*/ 	.word	0x00001c90
        /*05bc*/ 	.word	0x000000ff
        /*05c0*/ 	.word	0x000000d8
        /*05c4*/ 	.short	0x010a
        /*05c6*/ 	.byte	0x21
	.zero		1


	//   ....[78]....
        /*05c8*/ 	.word	0x00001e30
        /*05cc*/ 	.word	0x000000ff
        /*05d0*/ 	.word	0x000000d8
        /*05d4*/ 	.short	0x010a
        /*05d6*/ 	.byte	0x08
	.zero		1


	//   ....[79]....
        /*05d8*/ 	.word	0x00001f40
        /*05dc*/ 	.word	0x000000ff
        /*05e0*/ 	.word	0x000001c8
        /*05e4*/ 	.short	0x0101
        /*05e6*/ 	.byte	0x06
	.zero		1


	//   ....[80]....
        /*05e8*/ 	.word	0x00001f60
        /*05ec*/ 	.word	0x000000ff
        /*05f0*/ 	.word	0x000000d8
        /*05f4*/ 	.short	0x010a
        /*05f6*/ 	.byte	0x04
	.zero		1


	//   ....[81]....
        /*05f8*/ 	.word	0x00001fe0
        /*05fc*/ 	.word	0x000000ff
        /*0600*/ 	.word	0x000000d8
        /*0604*/ 	.short	0x010a
        /*0606*/ 	.byte	0x11
	.zero		1


	//   ....[82]....
        /*0608*/ 	.word	0x00002180
        /*060c*/ 	.word	0x000000ff
        /*0610*/ 	.word	0x000000d8
        /*0614*/ 	.short	0x010a
        /*0616*/ 	.byte	0x07
	.zero		1


	//   ....[83]....
        /*0618*/ 	.word	0x000022c0
        /*061c*/ 	.word	0x00000003
        /*0620*/ 	.word	0x000001d0
        /*0624*/ 	.short	0x010a
        /*0626*/ 	.byte	0xff
	.zero		1


	//   ....[84]....
        /*0628*/ 	.word	0x00002410
        /*062c*/ 	.word	0x00000000
        /*0630*/ 	.word	0x00000000
        /*0634*/ 	.short	0x0101
        /*0636*/ 	.byte	0xff
	.zero		1


	//   ....[85]....
        /*0638*/ 	.word	0x000029b0
        /*063c*/ 	.word	0x000000ff
        /*0640*/ 	.word	0x00000000
        /*0644*/ 	.short	0x010a
        /*0646*/ 	.byte	0x04
	.zero		1


	//   ....[86]....
        /*0648*/ 	.word	0x00002a40
        /*064c*/ 	.word	0x000000ff
        /*0650*/ 	.word	0x00000000
        /*0654*/ 	.short	0x010a
        /*0656*/ 	.byte	0x05
	.zero		1


	//   ....[87]....
        /*0658*/ 	.word	0x00002ad0
        /*065c*/ 	.word	0x000000ff
        /*0660*/ 	.word	0x00000000
        /*0664*/ 	.short	0x010a
        /*0666*/ 	.byte	0x05
	.zero		1


	//   ....[88]....
        /*0668*/ 	.word	0x00002b60
        /*066c*/ 	.word	0x000000ff
        /*0670*/ 	.word	0x00000000
        /*0674*/ 	.short	0x010a
        /*0676*/ 	.byte	0x05
	.zero		1


	//   ....[89]....
        /*0678*/ 	.word	0x00002bf0
        /*067c*/ 	.word	0x000000ff
        /*0680*/ 	.word	0x00000000
        /*0684*/ 	.short	0x010a
        /*0686*/ 	.byte	0x05
	.zero		1


	//   ....[90]....
        /*0688*/ 	.word	0x00002c80
        /*068c*/ 	.word	0x000000ff
        /*0690*/ 	.word	0x00000000
        /*0694*/ 	.short	0x010a
        /*0696*/ 	.byte	0x05
	.zero		1


	//   ....[91]....
        /*0698*/ 	.word	0x00002d10
        /*069c*/ 	.word	0x000000ff
        /*06a0*/ 	.word	0x00000000
        /*06a4*/ 	.short	0x010a
        /*06a6*/ 	.byte	0x05
	.zero		1


	//   ....[92]....
        /*06a8*/ 	.word	0x00002da0
        /*06ac*/ 	.word	0x000000ff
        /*06b0*/ 	.word	0x00000000
        /*06b4*/ 	.short	0x010a
        /*06b6*/ 	.byte	0x05
	.zero		1


	//   ....[93]....
        /*06b8*/ 	.word	0x00002e30
        /*06bc*/ 	.word	0x000000ff
        /*06c0*/ 	.word	0x00000000
        /*06c4*/ 	.short	0x010a
        /*06c6*/ 	.byte	0x05
	.zero		1


	//   ....[94]....
        /*06c8*/ 	.word	0x00002ec0
        /*06cc*/ 	.word	0x000000ff
        /*06d0*/ 	.word	0x00000000
        /*06d4*/ 	.short	0x010a
        /*06d6*/ 	.byte	0x05
	.zero		1


	//   ....[95]....
        /*06d8*/ 	.word	0x00002f50
        /*06dc*/ 	.word	0x000000ff
        /*06e0*/ 	.word	0x00000000
        /*06e4*/ 	.short	0x010a
        /*06e6*/ 	.byte	0x05
	.zero		1


	//   ....[96]....
        /*06e8*/ 	.word	0x00002fe0
        /*06ec*/ 	.word	0x000000ff
        /*06f0*/ 	.word	0x00000000
        /*06f4*/ 	.short	0x010a
        /*06f6*/ 	.byte	0x05
	.zero		1


	//   ....[97]....
        /*06f8*/ 	.word	0x00003070
        /*06fc*/ 	.word	0x000000ff
        /*0700*/ 	.word	0x00000000
        /*0704*/ 	.short	0x010a
        /*0706*/ 	.byte	0x05
	.zero		1


	//   ....[98]....
        /*0708*/ 	.word	0x00003100
        /*070c*/ 	.word	0x000000ff
        /*0710*/ 	.word	0x00000000
        /*0714*/ 	.short	0x010a
        /*0716*/ 	.byte	0x05
	.zero		1


	//   ....[99]....
        /*0718*/ 	.word	0x00003190
        /*071c*/ 	.word	0x000000ff
        /*0720*/ 	.word	0x00000000
        /*0724*/ 	.short	0x010a
        /*0726*/ 	.byte	0x05
	.zero		1


	//   ....[100]....
        /*0728*/ 	.word	0x00003220
        /*072c*/ 	.word	0x000000ff
        /*0730*/ 	.word	0x00000000
        /*0734*/ 	.short	0x010a
        /*0736*/ 	.byte	0x05
	.zero		1


	//   ....[101]....
        /*0738*/ 	.word	0x000032b0
        /*073c*/ 	.word	0x000000ff
        /*0740*/ 	.word	0x00000000
        /*0744*/ 	.short	0x010a
        /*0746*/ 	.byte	0x05
	.zero		1


	//   ....[102]....
        /*0748*/ 	.word	0x00003340
        /*074c*/ 	.word	0x000000ff
        /*0750*/ 	.word	0x00000000
        /*0754*/ 	.short	0x010a
        /*0756*/ 	.byte	0x05
	.zero		1


	//   ....[103]....
        /*0758*/ 	.word	0x000033d0
        /*075c*/ 	.word	0x000000ff
        /*0760*/ 	.word	0x00000000
        /*0764*/ 	.short	0x010a
        /*0766*/ 	.byte	0x05
	.zero		1


	//   ....[104]....
        /*0768*/ 	.word	0x00003460
        /*076c*/ 	.word	0x000000ff
        /*0770*/ 	.word	0x00000000
        /*0774*/ 	.short	0x010a
        /*0776*/ 	.byte	0x05
	.zero		1


	//   ....[105]....
        /*0778*/ 	.word	0x000034f0
        /*077c*/ 	.word	0x000000ff
        /*0780*/ 	.word	0x00000000
        /*0784*/ 	.short	0x010a
        /*0786*/ 	.byte	0x05
	.zero		1


	//   ....[106]....
        /*0788*/ 	.word	0x00003580
        /*078c*/ 	.word	0x000000ff
        /*0790*/ 	.word	0x00000000
        /*0794*/ 	.short	0x010a
        /*0796*/ 	.byte	0x05
	.zero		1


	//   ....[107]....
        /*0798*/ 	.word	0x00003610
        /*079c*/ 	.word	0x000000ff
        /*07a0*/ 	.word	0x00000000
        /*07a4*/ 	.short	0x010a
        /*07a6*/ 	.byte	0x05
	.zero		1


	//   ....[108]....
        /*07a8*/ 	.word	0x000036a0
        /*07ac*/ 	.word	0x000000ff
        /*07b0*/ 	.word	0x00000000
        /*07b4*/ 	.short	0x010a
        /*07b6*/ 	.byte	0x05
	.zero		1


	//   ....[109]....
        /*07b8*/ 	.word	0x00003730
        /*07bc*/ 	.word	0x000000ff
        /*07c0*/ 	.word	0x00000000
        /*07c4*/ 	.short	0x010a
        /*07c6*/ 	.byte	0x05
	.zero		1


	//   ....[110]....
        /*07c8*/ 	.word	0x000037c0
        /*07cc*/ 	.word	0x000000ff
        /*07d0*/ 	.word	0x00000000
        /*07d4*/ 	.short	0x010a
        /*07d6*/ 	.byte	0x05
	.zero		1


	//   ....[111]....
        /*07d8*/ 	.word	0x00003860
        /*07dc*/ 	.word	0x00000000
        /*07e0*/ 	.word	0x00000000
        /*07e4*/ 	.short	0x010a
        /*07e6*/ 	.byte	0xff
	.zero		1


	//   ....[112]....
        /*07e8*/ 	.word	0x00003980
        /*07ec*/ 	.word	0x00000002
        /*07f0*/ 	.word	0x00000230
        /*07f4*/ 	.short	0x010a
        /*07f6*/ 	.byte	0xff
	.zero		1


	//   ....[113]....
        /*07f8*/ 	.word	0x000039f0
        /*07fc*/ 	.word	0x00000002
        /*0800*/ 	.word	0x00000000
        /*0804*/ 	.short	0x0101
        /*0806*/ 	.byte	0xff
	.zero		1


	//   ....[114]....
        /*0808*/ 	.word	0x00003a10
        /*080c*/ 	.word	0x000000ff
        /*0810*/ 	.word	0x000001e0
        /*0814*/ 	.short	0x010a
        /*0816*/ 	.byte	0x04
	.zero		1


	//   ....[115]....
        /*0818*/ 	.word	0x00003b30
        /*081c*/ 	.word	0x00000002
        /*0820*/ 	.word	0x000001d0
        /*0824*/ 	.short	0x010a
        /*0826*/ 	.byte	0xff
	.zero		1


	//   ....[116]....
        /*0828*/ 	.word	0x00003c30
        /*082c*/ 	.word	0x00000002
        /*0830*/ 	.word	0x00000000
        /*0834*/ 	.short	0x0101
        /*0836*/ 	.byte	0xff
	.zero		1


	//   ....[117]....
        /*0838*/ 	.word	0x00003cc0
        /*083c*/ 	.word	0x000000ff
        /*0840*/ 	.word	0x000001e0
        /*0844*/ 	.short	0x0106
        /*0846*/ 	.byte	0x04
	.zero		1


	//   ....[118]....
        /*0848*/ 	.word	0x00003ce0
        /*084c*/ 	.word	0x000000ff
        /*0850*/ 	.word	0x000001e0
        /*0854*/ 	.short	0x010a
        /*0856*/ 	.byte	0x04
	.zero		1


	//   ....[119]....
        /*0858*/ 	.word	0x00003d70
        /*085c*/ 	.word	0x000000ff
        /*0860*/ 	.word	0x000001e0
        /*0864*/ 	.short	0x0106
        /*0866*/ 	.byte	0x07
	.zero		1


	//   ....[120]....
        /*0868*/ 	.word	0x00003db0
        /*086c*/ 	.word	0x00000000
        /*0870*/ 	.word	0x000001e0
        /*0874*/ 	.short	0x010a
        /*0876*/ 	.byte	0xff
	.zero		1


	//   ....[121]....
        /*0878*/ 	.word	0x000042c0
        /*087c*/ 	.word	0x00000000
        /*0880*/ 	.word	0x000001d0
        /*0884*/ 	.short	0x010a
        /*0886*/ 	.byte	0xff
	.zero		1


	//   ....[122]....
        /*0888*/ 	.word	0x000043c0
        /*088c*/ 	.word	0x00000003
        /*0890*/ 	.word	0x00000000
        /*0894*/ 	.short	0x0101
        /*0896*/ 	.byte	0xff
	.zero		1


	//   ....[123]....
        /*0898*/ 	.word	0x000043d0
        /*089c*/ 	.word	0x000000ff
        /*08a0*/ 	.word	0x00000000
        /*08a4*/ 	.short	0x010a
        /*08a6*/ 	.byte	0x04
	.zero		1


	//   ....[124]....
        /*08a8*/ 	.word	0x00004450
        /*08ac*/ 	.word	0x000000ff
        /*08b0*/ 	.word	0x00000210
        /*08b4*/ 	.short	0x010a
        /*08b6*/ 	.byte	0x17
	.zero		1


	//   ....[125]....
        /*08b8*/ 	.word	0x00004530
        /*08bc*/ 	.word	0x000000ff
        /*08c0*/ 	.word	0x00000000
        /*08c4*/ 	.short	0x010a
        /*08c6*/ 	.byte	0x05
	.zero		1


	//   ....[126]....
        /*08c8*/ 	.word	0x00004670
        /*08cc*/ 	.word	0x000000ff
        /*08d0*/ 	.word	0x00000000
        /*08d4*/ 	.short	0x010a
        /*08d6*/ 	.byte	0x04
	.zero		1


	//   ....[127]....
        /*08d8*/ 	.word	0x00004860
        /*08dc*/ 	.word	0x000000ff
        /*08e0*/ 	.word	0x00000000
        /*08e4*/ 	.short	0x010a
        /*08e6*/ 	.byte	0x04
	.zero		1


	//   ....[128]....
        /*08e8*/ 	.word	0x000048f0
        /*08ec*/ 	.word	0x000000ff
        /*08f0*/ 	.word	0x00000000
        /*08f4*/ 	.short	0x010a
        /*08f6*/ 	.byte	0x05
	.zero		1


	//   ....[129]....
        /*08f8*/ 	.word	0x00004980
        /*08fc*/ 	.word	0x000000ff
        /*0900*/ 	.word	0x00000000
        /*0904*/ 	.short	0x010a
        /*0906*/ 	.byte	0x05
	.zero		1


	//   ....[130]....
        /*0908*/ 	.word	0x00004a10
        /*090c*/ 	.word	0x000000ff
        /*0910*/ 	.word	0x00000000
        /*0914*/ 	.short	0x010a
        /*0916*/ 	.byte	0x04
	.zero		1


	//   ....[131]....
        /*0918*/ 	.word	0x00004eb0
        /*091c*/ 	.word	0x00000007
        /*0920*/ 	.word	0x000001d0
        /*0924*/ 	.short	0x010a
        /*0926*/ 	.byte	0xff
	.zero		1


	//   ....[132]....
        /*0928*/ 	.word	0x00005020
        /*092c*/ 	.word	0x00000000
        /*0930*/ 	.word	0x00000000
        /*0934*/ 	.short	0x0101
        /*0936*/ 	.byte	0xff
	.zero		1


	//   ....[133]....
        /*0938*/ 	.word	0x00005490
        /*093c*/ 	.word	0x000000ff
        /*0940*/ 	.word	0x000001c8
        /*0944*/ 	.short	0x010a
        /*0946*/ 	.byte	0x11
	.zero		1


	//   ....[134]....
        /*0948*/ 	.word	0x00005610
        /*094c*/ 	.word	0x000000ff
        /*0950*/ 	.word	0x000001b8
        /*0954*/ 	.short	0x010a
        /*0956*/ 	.byte	0x11
	.zero		1


	//   ....[135]....
        /*0958*/ 	.word	0x00005820
        /*095c*/ 	.word	0x000000ff
        /*0960*/ 	.word	0x000001b0
        /*0964*/ 	.short	0x010b
        /*0966*/ 	.byte	0x11
	.zero		1


	//   ....[136]....
        /*0968*/ 	.word	0x00005830
        /*096c*/ 	.word	0x000000ff
        /*0970*/ 	.word	0x00000000
        /*0974*/ 	.short	0x0101
        /*0976*/ 	.byte	0x30
	.zero		1


	//   ....[137]....
        /*0978*/ 	.word	0x00005870
        /*097c*/ 	.word	0x00000000
        /*0980*/ 	.word	0x000001b8
        /*0984*/ 	.short	0x010a
        /*0986*/ 	.byte	0xff
	.zero		1


	//   ....[138]....
        /*0988*/ 	.word	0x00005bb0
        /*098c*/ 	.word	0x00000003
        /*0990*/ 	.word	0x000001d0
        /*0994*/ 	.short	0x010a
        /*0996*/ 	.byte	0xff
	.zero		1


	//   ....[139]....
        /*0998*/ 	.word	0x00005d30
        /*099c*/ 	.word	0x00000000
        /*09a0*/ 	.word	0x00000000
        /*09a4*/ 	.short	0x0101
        /*09a6*/ 	.byte	0xff
	.zero		1


	//   ....[140]....
        /*09a8*/ 	.word	0x00006790
        /*09ac*/ 	.word	0x000000ff
        /*09b0*/ 	.word	0x000001b0
        /*09b4*/ 	.short	0x010a
        /*09b6*/ 	.byte	0x2c
	.zero		1


	//   ....[141]....
        /*09b8*/ 	.word	0x000067a0
        /*09bc*/ 	.word	0x00000016
        /*09c0*/ 	.word	0x000001f0
        /*09c4*/ 	.short	0x010a
        /*09c6*/ 	.byte	0xff
	.zero		1


	//   ....[142]....
        /*09c8*/ 	.word	0x00006950
        /*09cc*/ 	.word	0x000000ff
        /*09d0*/ 	.word	0x000001b0
        /*09d4*/ 	.short	0x010a
        /*09d6*/ 	.byte	0x2c
	.zero		1


	//   ....[143]....
        /*09d8*/ 	.word	0x00006a30
        /*09dc*/ 	.word	0x000000ff
        /*09e0*/ 	.word	0x00000000
        /*09e4*/ 	.short	0x0101
        /*09e6*/ 	.byte	0x04
	.zero		1


	//   ....[144]....
        /*09e8*/ 	.word	0x00006a90
        /*09ec*/ 	.word	0x00000016
        /*09f0*/ 	.word	0x000001f0
        /*09f4*/ 	.short	0x010a
        /*09f6*/ 	.byte	0xff
	.zero		1


	//   ....[145]....
        /*09f8*/ 	.word	0x00006e00
        /*09fc*/ 	.word	0x000000ff
        /*0a00*/ 	.word	0x00000000
        /*0a04*/ 	.short	0x0101
        /*0a06*/ 	.byte	0x04
	.zero		1


	//   ....[146]....
        /*0a08*/ 	.word	0x000076e0
        /*0a0c*/ 	.word	0x00000000
        /*0a10*/ 	.word	0x00000240
        /*0a14*/ 	.short	0x010a
        /*0a16*/ 	.byte	0xff
	.zero		1


	//   ....[147]....
        /*0a18*/ 	.word	0x00007740
        /*0a1c*/ 	.word	0x00000000
        /*0a20*/ 	.word	0x000000d8
        /*0a24*/ 	.short	0x010a
        /*0a26*/ 	.byte	0xff
	.zero		1


	//   ....[148]....
        /*0a28*/ 	.word	0x000077a0
        /*0a2c*/ 	.word	0x00000000
        /*0a30*/ 	.word	0x000000d8
        /*0a34*/ 	.short	0x010a
        /*0a36*/ 	.byte	0xff
	.zero		1


	//   ....[149]....
        /*0a38*/ 	.word	0x000077f0
        /*0a3c*/ 	.word	0x00000003
        /*0a40*/ 	.word	0x000001d0
        /*0a44*/ 	.short	0x010a
        /*0a46*/ 	.byte	0xff
	.zero		1


	//   ....[150]....
        /*0a48*/ 	.word	0x00007850
        /*0a4c*/ 	.word	0x00000000
        /*0a50*/ 	.word	0x00000000
        /*0a54*/ 	.short	0x010a
        /*0a56*/ 	.byte	0xff
	.zero		1


	//   ....[151]....
        /*0a58*/ 	.word	0x000078b0
        /*0a5c*/ 	.word	0x00000000
        /*0a60*/ 	.word	0x00000000
        /*0a64*/ 	.short	0x010a
        /*0a66*/ 	.byte	0xff
	.zero		1


	//   ....[152]....
        /*0a68*/ 	.word	0x00007910
        /*0a6c*/ 	.word	0x00000000
        /*0a70*/ 	.word	0x00000000
        /*0a74*/ 	.short	0x010a
        /*0a76*/ 	.byte	0xff
	.zero		1


	//   ....[153]....
        /*0a78*/ 	.word	0x00007970
        /*0a7c*/ 	.word	0x00000000
        /*0a80*/ 	.word	0x00000000
        /*0a84*/ 	.short	0x010a
        /*0a86*/ 	.byte	0xff
	.zero		1


	//   ....[154]....
        /*0a88*/ 	.word	0x000079d0
        /*0a8c*/ 	.word	0x00000000
        /*0a90*/ 	.word	0x00000000
        /*0a94*/ 	.short	0x010a
        /*0a96*/ 	.byte	0xff
	.zero		1


	//   ....[155]....
        /*0a98*/ 	.word	0x00007a30
        /*0a9c*/ 	.word	0x00000000
        /*0aa0*/ 	.word	0x00000000
        /*0aa4*/ 	.short	0x010a
        /*0aa6*/ 	.byte	0xff
	.zero		1


	//   ....[156]....
        /*0aa8*/ 	.word	0x00007a90
        /*0aac*/ 	.word	0x00000000
        /*0ab0*/ 	.word	0x00000000
        /*0ab4*/ 	.short	0x010a
        /*0ab6*/ 	.byte	0xff
	.zero		1


	//   ....[157]....
        /*0ab8*/ 	.word	0x00007af0
        /*0abc*/ 	.word	0x00000000
        /*0ac0*/ 	.word	0x00000000
        /*0ac4*/ 	.short	0x010a
        /*0ac6*/ 	.byte	0xff
	.zero		1


	//   ....[158]....
        /*0ac8*/ 	.word	0x00007b50
        /*0acc*/ 	.word	0x00000000
        /*0ad0*/ 	.word	0x00000000
        /*0ad4*/ 	.short	0x010a
        /*0ad6*/ 	.byte	0xff
	.zero		1


	//   ....[159]....
        /*0ad8*/ 	.word	0x00007bb0
        /*0adc*/ 	.word	0x00000000
        /*0ae0*/ 	.word	0x00000000
        /*0ae4*/ 	.short	0x010a
        /*0ae6*/ 	.byte	0xff
	.zero		1


	//   ....[160]....
        /*0ae8*/ 	.word	0x00007c10
        /*0aec*/ 	.word	0x00000000
        /*0af0*/ 	.word	0x00000000
        /*0af4*/ 	.short	0x010a
        /*0af6*/ 	.byte	0xff
	.zero		1


	//   ....[161]....
        /*0af8*/ 	.word	0x00007c70
        /*0afc*/ 	.word	0x00000000
        /*0b00*/ 	.word	0x00000000
        /*0b04*/ 	.short	0x010a
        /*0b06*/ 	.byte	0xff
	.zero		1


	//   ....[162]....
        /*0b08*/ 	.word	0x00007cd0
        /*0b0c*/ 	.word	0x00000000
        /*0b10*/ 	.word	0x00000000
        /*0b14*/ 	.short	0x010a
        /*0b16*/ 	.byte	0xff
	.zero		1


	//   ....[163]....
        /*0b18*/ 	.word	0x00007d30
        /*0b1c*/ 	.word	0x00000000
        /*0b20*/ 	.word	0x00000000
        /*0b24*/ 	.short	0x010a
        /*0b26*/ 	.byte	0xff
	.zero		1


	//   ....[164]....
        /*0b28*/ 	.word	0x00007d90
        /*0b2c*/ 	.word	0x00000000
        /*0b30*/ 	.word	0x00000000
        /*0b34*/ 	.short	0x010a
        /*0b36*/ 	.byte	0xff
	.zero		1


	//   ....[165]....
        /*0b38*/ 	.word	0x00007df0
        /*0b3c*/ 	.word	0x00000000
        /*0b40*/ 	.word	0x00000000
        /*0b44*/ 	.short	0x010a
        /*0b46*/ 	.byte	0xff
	.zero		1


	//   ....[166]....
        /*0b48*/ 	.word	0x00007e50
        /*0b4c*/ 	.word	0x00000000
        /*0b50*/ 	.word	0x00000000
        /*0b54*/ 	.short	0x010a
        /*0b56*/ 	.byte	0xff
	.zero		1


	//   ....[167]....
        /*0b58*/ 	.word	0x00007eb0
        /*0b5c*/ 	.word	0x00000000
        /*0b60*/ 	.word	0x00000000
        /*0b64*/ 	.short	0x010a
        /*0b66*/ 	.byte	0xff
	.zero		1


	//   ....[168]....
        /*0b68*/ 	.word	0x00007f10
        /*0b6c*/ 	.word	0x00000000
        /*0b70*/ 	.word	0x00000000
        /*0b74*/ 	.short	0x010a
        /*0b76*/ 	.byte	0xff
	.zero		1


	//   ....[169]....
        /*0b78*/ 	.word	0x00007f70
        /*0b7c*/ 	.word	0x00000000
        /*0b80*/ 	.word	0x00000000
        /*0b84*/ 	.short	0x010a
        /*0b86*/ 	.byte	0xff
	.zero		1


	//   ....[170]....
        /*0b88*/ 	.word	0x00007fd0
        /*0b8c*/ 	.word	0x00000000
        /*0b90*/ 	.word	0x00000000
        /*0b94*/ 	.short	0x010a
        /*0b96*/ 	.byte	0xff
	.zero		1


	//   ....[171]....
        /*0b98*/ 	.word	0x00008030
        /*0b9c*/ 	.word	0x00000000
        /*0ba0*/ 	.word	0x00000000
        /*0ba4*/ 	.short	0x010a
        /*0ba6*/ 	.byte	0xff
	.zero		1


	//   ....[172]....
        /*0ba8*/ 	.word	0x00008090
        /*0bac*/ 	.word	0x00000000
        /*0bb0*/ 	.word	0x00000000
        /*0bb4*/ 	.short	0x010a
        /*0bb6*/ 	.byte	0xff
	.zero		1


	//   ....[173]....
        /*0bb8*/ 	.word	0x000080f0
        /*0bbc*/ 	.word	0x00000000
        /*0bc0*/ 	.word	0x00000000
        /*0bc4*/ 	.short	0x010a
        /*0bc6*/ 	.byte	0xff
	.zero		1


	//   ....[174]....
        /*0bc8*/ 	.word	0x00008150
        /*0bcc*/ 	.word	0x00000000
        /*0bd0*/ 	.word	0x00000000
        /*0bd4*/ 	.short	0x010a
        /*0bd6*/ 	.byte	0xff
	.zero		1


	//   ....[175]....
        /*0bd8*/ 	.word	0x000081b0
        /*0bdc*/ 	.word	0x00000000
        /*0be0*/ 	.word	0x00000000
        /*0be4*/ 	.short	0x010a
        /*0be6*/ 	.byte	0xff
	.zero		1


	//   ....[176]....
        /*0be8*/ 	.word	0x00008200
        /*0bec*/ 	.word	0x00000002
        /*0bf0*/ 	.word	0x00000230
        /*0bf4*/ 	.short	0x010a
        /*0bf6*/ 	.byte	0xff
	.zero		1


	//   ....[177]....
        /*0bf8*/ 	.word	0x00008260
        /*0bfc*/ 	.word	0x00000002
        /*0c00*/ 	.word	0x000001e0
        /*0c04*/ 	.short	0x010a
        /*0c06*/ 	.byte	0xff
	.zero		1


	//   ....[178]....
        /*0c08*/ 	.word	0x000082b0
        /*0c0c*/ 	.word	0x00000002
        /*0c10*/ 	.word	0x000001d0
        /*0c14*/ 	.short	0x010a
        /*0c16*/ 	.byte	0xff
	.zero		1


	//   ....[179]....
        /*0c18*/ 	.word	0x00008310
        /*0c1c*/ 	.word	0x00000000
        /*0c20*/ 	.word	0x000001e0
        /*0c24*/ 	.short	0x010a
        /*0c26*/ 	.byte	0xff
	.zero		1


	//   ....[180]....
        /*0c28*/ 	.word	0x00008360
        /*0c2c*/ 	.word	0x00000000
        /*0c30*/ 	.word	0x000001d0
        /*0c34*/ 	.short	0x010a
        /*0c36*/ 	.byte	0xff
	.zero		1


	//   ....[181]....
        /*0c38*/ 	.word	0x000083c0
        /*0c3c*/ 	.word	0x00000002
        /*0c40*/ 	.word	0x00000210
        /*0c44*/ 	.short	0x010a
        /*0c46*/ 	.byte	0xff
	.zero		1


	//   ....[182]....
        /*0c48*/ 	.word	0x00008420
        /*0c4c*/ 	.word	0x00000000
        /*0c50*/ 	.word	0x00000000
        /*0c54*/ 	.short	0x010a
        /*0c56*/ 	.byte	0xff
	.zero		1


	//   ....[183]....
        /*0c58*/ 	.word	0x00008480
        /*0c5c*/ 	.word	0x00000000
        /*0c60*/ 	.word	0x00000000
        /*0c64*/ 	.short	0x010a
        /*0c66*/ 	.byte	0xff
	.zero		1


	//   ....[184]....
        /*0c68*/ 	.word	0x000084e0
        /*0c6c*/ 	.word	0x00000000
        /*0c70*/ 	.word	0x00000000
        /*0c74*/ 	.short	0x010a
        /*0c76*/ 	.byte	0xff
	.zero		1


	//   ....[185]....
        /*0c78*/ 	.word	0x00008540
        /*0c7c*/ 	.word	0x00000000
        /*0c80*/ 	.word	0x00000000
        /*0c84*/ 	.short	0x010a
        /*0c86*/ 	.byte	0xff
	.zero		1


	//   ....[186]....
        /*0c88*/ 	.word	0x000085a0
        /*0c8c*/ 	.word	0x00000000
        /*0c90*/ 	.word	0x00000000
        /*0c94*/ 	.short	0x010a
        /*0c96*/ 	.byte	0xff
	.zero		1


	//   ....[187]....
        /*0c98*/ 	.word	0x000085f0
        /*0c9c*/ 	.word	0x00000007
        /*0ca0*/ 	.word	0x000001d0
        /*0ca4*/ 	.short	0x010a
        /*0ca6*/ 	.byte	0xff
	.zero		1


	//   ....[188]....
        /*0ca8*/ 	.word	0x00008650
        /*0cac*/ 	.word	0x00000000
        /*0cb0*/ 	.word	0x000001c8
        /*0cb4*/ 	.short	0x010a
        /*0cb6*/ 	.byte	0xff
	.zero		1


	//   ....[189]....
        /*0cb8*/ 	.word	0x000086b0
        /*0cbc*/ 	.word	0x00000000
        /*0cc0*/ 	.word	0x000001b8
        /*0cc4*/ 	.short	0x010a
        /*0cc6*/ 	.byte	0xff
	.zero		1


	//   ....[190]....
        /*0cc8*/ 	.word	0x00008700
        /*0ccc*/ 	.word	0x00000003
        /*0cd0*/ 	.word	0x000001d0
        /*0cd4*/ 	.short	0x010a
        /*0cd6*/ 	.byte	0xff
	.zero		1


	//   ....[191]....
        /*0cd8*/ 	.word	0x00008760
        /*0cdc*/ 	.word	0x00000000
        /*0ce0*/ 	.word	0x000001b0
        /*0ce4*/ 	.short	0x010a
        /*0ce6*/ 	.byte	0xff
	.zero		1


	//   ....[192]....
        /*0ce8*/ 	.word	0x000087b0
        /*0cec*/ 	.word	0x00000016
        /*0cf0*/ 	.word	0x000001f0
        /*0cf4*/ 	.short	0x010a
        /*0cf6*/ 	.byte	0xff
	.zero		1


	//----- nvinfo : EIATTR_NUM_MBARRIERS
	.align		4
.L_47:
        /*0cf8*/ 	.byte	0x03, 0x38
        /*0cfa*/ 	.short	0x004a


	//----- nvinfo : EIATTR_EXIT_INSTR_OFFSETS
	.align		4
        /*0cfc*/ 	.byte	0x04, 0x1c
        /*0cfe*/ 	.short	(.L_49 - .L_48)


	//   ....[0]....
.L_48:
        /*0d00*/ 	.word	0x00003890


	//   ....[1]....
        /*0d04*/ 	.word	0x00003d80


	//   ....[2]....
        /*0d08*/ 	.word	0x00003de0


	//   ....[3]....
        /*0d0c*/ 	.word	0x00004c70


	//   ....[4]....
        /*0d10*/ 	.word	0x000058a0


	//   ....[5]....
        /*0d14*/ 	.word	0x000058e0


	//   ....[6]....
        /*0d18*/ 	.word	0x000076d0


	//----- nvinfo : EIATTR_MAX_THREADS
	.align		4
.L_49:
        /*0d1c*/ 	.byte	0x04, 0x05
        /*0d1e*/ 	.short	(.L_51 - .L_50)
.L_50:
        /*0d20*/ 	.word	0x00000100
        /*0d24*/ 	.word	0x00000001
        /*0d28*/ 	.word	0x00000001


	//----- nvinfo : EIATTR_CRS_STACK_SIZE
	.align		4
.L_51:
        /*0d2c*/ 	.byte	0x04, 0x1e
        /*0d2e*/ 	.short	(.L_53 - .L_52)
.L_52:
        /*0d30*/ 	.word	0x00000000


	//----- nvinfo : EIATTR_CBANK_PARAM_SIZE
	.align		4
.L_53:
        /*0d34*/ 	.byte	0x03, 0x19
        /*0d36*/ 	.short	0x0800


	//----- nvinfo : EIATTR_PARAM_CBANK
	.align		4
        /*0d38*/ 	.byte	0x04, 0x0a
        /*0d3a*/ 	.short	(.L_55 - .L_54)
	.align		4
.L_54:
        /*0d3c*/ 	.word	index@(.nv.constant0._ZN7cutlass13device_kernelINS_4gemm6kernel13GemmUniversalIN4cute5tupleIJiiiiEEENS1_10collective13CollectiveMmaINS1_35MainloopSm100TmaUmmaWarpSpecializedILi27ELi2ELi4ENS5_IJNS4_1CILi1EEENSA_ILi2EEESB_EEEEENS5_IJNSA_ILi64EEESF_SF_EEENS_12float_e5m2_tENS5_IJlSB_lEEESH_SI_NS4_8TiledMMAINS4_8MMA_AtomIJNS4_10MMA_TraitsINS4_19SM100_MMA_F8F6F4_SSEJSH_SH_fSF_SF_NS4_17integral_constantINS4_4UMMA5MajorELSP_0EEESQ_NSN_INSO_7ScaleInELSR_0EEESS_EEEEEENS4_6LayoutINS5_IJSB_SB_SB_EEENS5_IJNSA_ILi0EEESX_SX_EEEEENS5_IJNS4_10UnderscoreES10_S10_EEEEENS4_23SM90_TMA_LOAD_MULTICASTENS4_14ComposedLayoutINS4_7SwizzleILi2ELi4ELi3EEENS4_18smem_ptr_flag_bitsILi8EEENSV_INS5_IJNSA_ILi8EEESF_EEENS5_IJSF_SB_EEEEEEEvNS4_8identityENS4_13SM90_TMA_LOADES1D_vS1E_EENS_8epilogue10collective18CollectiveEpilogueINS1H_23Sm100TmaWarpSpecializedILi1ELi1ELi32ELb0ELb0EEEJSG_NS5_IJNSV_ISF_SB_EES1M_EEESH_SI_SH_SI_NS1H_6fusion15FusionCallbacksIS1L_NS1O_17LinearCombinationISH_fSH_fLNS_15FloatRoundStyleE2EEESG_S1N_JEEENS4_5SM1004TMEM4LOAD26SM100_TMEM_LOAD_16dp32b32xES1F_S1D_NS4_39AutoVectorizingCopyWithAssumedAlignmentILi128EEENS4_14SM90_TMA_STOREES1D_S1Z_S1Z_EEEvvEEEEvNT_6ParamsE)
        /*0d40*/ 	.short	0x0380
        /*0d42*/ 	.short	0x0800


	//----- nvinfo : EIATTR_SW_WAR
	.align		4
.L_55:
        /*0d44*/ 	.byte	0x04, 0x36
        /*0d46*/ 	.short	(.L_57 - .L_56)
.L_56:
        /*0d48*/ 	.word	0x00000008
.L_57:


//--------------------- .nv.callgraph             --------------------------
	.section	.nv.callgraph,"",@"SHT_CUDA_CALLGRAPH"
	.align	4
	.sectionentsize	8
	.align		4
        /*0000*/ 	.word	0x00000000
	.align		4
        /*0004*/ 	.word	0xffffffff
	.align		4
        /*0008*/ 	.word	index@(_ZN7cutlass13device_kernelINS_4gemm6kernel13GemmUniversalIN4cute5tupleIJiiiiEEENS1_10collective13CollectiveMmaINS1_35MainloopSm100TmaUmmaWarpSpecializedILi27ELi2ELi4ENS5_IJNS4_1CILi1EEENSA_ILi2EEESB_EEEEENS5_IJNSA_ILi64EEESF_SF_EEENS_12float_e5m2_tENS5_IJlSB_lEEESH_SI_NS4_8TiledMMAINS4_8MMA_AtomIJNS4_10MMA_TraitsINS4_19SM100_MMA_F8F6F4_SSEJSH_SH_fSF_SF_NS4_17integral_constantINS4_4UMMA5MajorELSP_0EEESQ_NSN_INSO_7ScaleInELSR_0EEESS_EEEEEENS4_6LayoutINS5_IJSB_SB_SB_EEENS5_IJNSA_ILi0EEESX_SX_EEEEENS5_IJNS4_10UnderscoreES10_S10_EEEEENS4_23SM90_TMA_LOAD_MULTICASTENS4_14ComposedLayoutINS4_7SwizzleILi2ELi4ELi3EEENS4_18smem_ptr_flag_bitsILi8EEENSV_INS5_IJNSA_ILi8EEESF_EEENS5_IJSF_SB_EEEEEEEvNS4_8identityENS4_13SM90_TMA_LOADES1D_vS1E_EENS_8epilogue10collective18CollectiveEpilogueINS1H_23Sm100TmaWarpSpecializedILi1ELi1ELi32ELb0ELb0EEEJSG_NS5_IJNSV_ISF_SB_EES1M_EEESH_SI_SH_SI_NS1H_6fusion15FusionCallbacksIS1L_NS1O_17LinearCombinationISH_fSH_fLNS_15FloatRoundStyleE2EEESG_S1N_JEEENS4_5SM1004TMEM4LOAD26SM100_TMEM_LOAD_16dp32b32xES1F_S1D_NS4_39AutoVectorizingCopyWithAssumedAlignmentILi128EEENS4_14SM90_TMA_STOREES1D_S1Z_S1Z_EEEvvEEEEvNT_6ParamsE)
	.align		4
        /*000c*/ 	.word	index@(__assertfail)
	.align		4
        /*0010*/ 	.word	0x00000000
	.align		4
        /*0014*/ 	.word	0xfffffffe
	.align		4
        /*0018*/ 	.word	0x00000000
	.align		4
        /*001c*/ 	.word	0xfffffffd
	.align		4
        /*0020*/ 	.word	0x00000000
	.align		4
        /*0024*/ 	.word	0xfffffffc


//--------------------- .nv.constant4             --------------------------
	.section	.nv.constant4,"a",@progbits
	.align	8
	.align		8
.nv.constant4:
        /*0000*/ 	.dword	__assertfail
	.align		8
        /*0008*/ 	.dword	__unnamed_1
	.align		8
        /*0010*/ 	.dword	__unnamed_2
	.align		8
        /*0018*/ 	.dword	_ZN39_INTERNAL_d61a7942_4_k_cu_1698ea83_88604cuda3std3__45__cpo5beginE
	.align		8
        /*0020*/ 	.dword	_ZN39_INTERNAL_d61a7942_4_k_cu_1698ea83_88604cuda3std3__45__cpo3endE
	.align		8
        /*0028*/ 	.dword	_ZN39_INTERNAL_d61a7942_4_k_cu_1698ea83_88604cuda3std3__45__cpo6cbeginE
	.align		8
        /*0030*/ 	.dword	_ZN39_INTERNAL_d61a7942_4_k_cu_1698ea83_88604cuda3std3__45__cpo4cendE
	.align		8
        /*0038*/ 	.dword	_ZN39_INTERNAL_d61a7942_4_k_cu_1698ea83_88604cuda3std3__441_GLOBAL__N__d61a7942_4_k_cu_1698ea83_88606ignoreE
	.align		8
        /*0040*/ 	.dword	_ZN39_INTERNAL_d61a7942_4_k_cu_1698ea83_88604cuda3std3__419piecewise_constructE
	.align		8
        /*0048*/ 	.dword	_ZN39_INTERNAL_d61a7942_4_k_cu_1698ea83_88604cuda3std3__48in_placeE
	.align		8
        /*0050*/ 	.dword	_ZN39_INTERNAL_d61a7942_4_k_cu_1698ea83_88604cuda3std6ranges3__45__cpo4swapE
	.align		8
        /*0058*/ 	.dword	_ZN39_INTERNAL_d61a7942_4_k_cu_1698ea83_88604cuda3std6ranges3__45__cpo9iter_moveE
	.align		8
        /*0060*/ 	.dword	_ZN39_INTERNAL_d61a7942_4_k_cu_1698ea83_88604cute7productE
	.align		8
        /*0068*/ 	.dword	_ZN39_INTERNAL_d61a7942_4_k_cu_1698ea83_88604cute1_E
	.align		8
        /*0070*/ 	.dword	$str$25
	.align		8
        /*0078*/ 	.dword	$str$26
	.align		8
        /*0080*/ 	.dword	$str$27
	.align		8
        /*0088*/ 	.dword	$str$28


//--------------------- .text._ZN7cutlass13device_kernelINS_4gemm6kernel13GemmUniversalIN4cute5tupleIJiiiiEEENS1_10collective13CollectiveMmaINS1_35MainloopSm100TmaUmmaWarpSpecializedILi27ELi2ELi4ENS5_IJNS4_1CILi1EEENSA_ILi2EEESB_EEEEENS5_IJNSA_ILi64EEESF_SF_EEENS_12float_e5m2_tENS5_IJlSB_lEEESH_SI_NS4_8TiledMMAINS4_8MMA_AtomIJNS4_10MMA_TraitsINS4_19SM100_MMA_F8F6F4_SSEJSH_SH_fSF_SF_NS4_17integral_constantINS4_4UMMA5MajorELSP_0EEESQ_NSN_INSO_7ScaleInELSR_0EEESS_EEEEEENS4_6LayoutINS5_IJSB_SB_SB_EEENS5_IJNSA_ILi0EEESX_SX_EEEEENS5_IJNS4_10UnderscoreES10_S10_EEEEENS4_23SM90_TMA_LOAD_MULTICASTENS4_14ComposedLayoutINS4_7SwizzleILi2ELi4ELi3EEENS4_18smem_ptr_flag_bitsILi8EEENSV_INS5_IJNSA_ILi8EEESF_EEENS5_IJSF_SB_EEEEEEEvNS4_8identityENS4_13SM90_TMA_LOADES1D_vS1E_EENS_8epilogue10collective18CollectiveEpilogueINS1H_23Sm100TmaWarpSpecializedILi1ELi1ELi32ELb0ELb0EEEJSG_NS5_IJNSV_ISF_SB_EES1M_EEESH_SI_SH_SI_NS1H_6fusion15FusionCallbacksIS1L_NS1O_17LinearCombinationISH_fSH_fLNS_15FloatRoundStyleE2EEESG_S1N_JEEENS4_5SM1004TMEM4LOAD26SM100_TMEM_LOAD_16dp32b32xES1F_S1D_NS4_39AutoVectorizingCopyWithAssumedAlignmentILi128EEENS4_14SM90_TMA_STOREES1D_S1Z_S1Z_EEEvvEEEEvNT_6ParamsE --------------------------
	.section	.text._ZN7cutlass13device_kernelINS_4gemm6kernel13GemmUniversalIN4cute5tupleIJiiiiEEENS1_10collective13CollectiveMmaINS1_35MainloopSm100TmaUmmaWarpSpecializedILi27ELi2ELi4ENS5_IJNS4_1CILi1EEENSA_ILi2EEESB_EEEEENS5_IJNSA_ILi64EEESF_SF_EEENS_12float_e5m2_tENS5_IJlSB_lEEESH_SI_NS4_8TiledMMAINS4_8MMA_AtomIJNS4_10MMA_TraitsINS4_19SM100_MMA_F8F6F4_SSEJSH_SH_fSF_SF_NS4_17integral_constantINS4_4UMMA5MajorELSP_0EEESQ_NSN_INSO_7ScaleInELSR_0EEESS_EEEEEENS4_6LayoutINS5_IJSB_SB_SB_EEENS5_IJNSA_ILi0EEESX_SX_EEEEENS5_IJNS4_10UnderscoreES10_S10_EEEEENS4_23SM90_TMA_LOAD_MULTICASTENS4_14ComposedLayoutINS4_7SwizzleILi2ELi4ELi3EEENS4_18smem_ptr_flag_bitsILi8EEENSV_INS5_IJNSA_ILi8EEESF_EEENS5_IJSF_SB_EEEEEEEvNS4_8identityENS4_13SM90_TMA_LOADES1D_vS1E_EENS_8epilogue10collective18CollectiveEpilogueINS1H_23Sm100TmaWarpSpecializedILi1ELi1ELi32ELb0ELb0EEEJSG_NS5_IJNSV_ISF_SB_EES1M_EEESH_SI_SH_SI_NS1H_6fusion15FusionCallbacksIS1L_NS1O_17LinearCombinationISH_fSH_fLNS_15FloatRoundStyleE2EEESG_S1N_JEEENS4_5SM1004TMEM4LOAD26SM100_TMEM_LOAD_16dp32b32xES1F_S1D_NS4_39AutoVectorizingCopyWithAssumedAlignmentILi128EEENS4_14SM90_TMA_STOREES1D_S1Z_S1Z_EEEvvEEEEvNT_6ParamsE,"ax",@progbits
	.align	128
.text._ZN7cutlass13device_kernelINS_4gemm6kernel13GemmUniversalIN4cute5tupleIJiiiiEEENS1_10collective13CollectiveMmaINS1_35MainloopSm100TmaUmmaWarpSpecializedILi27ELi2ELi4ENS5_IJNS4_1CILi1EEENSA_ILi2EEESB_EEEEENS5_IJNSA_ILi64EEESF_SF_EEENS_12float_e5m2_tENS5_IJlSB_lEEESH_SI_NS4_8TiledMMAINS4_8MMA_AtomIJNS4_10MMA_TraitsINS4_19SM100_MMA_F8F6F4_SSEJSH_SH_fSF_SF_NS4_17integral_constantINS4_4UMMA5MajorELSP_0EEESQ_NSN_INSO_7ScaleInELSR_0EEESS_EEEEEENS4_6LayoutINS5_IJSB_SB_SB_EEENS5_IJNSA_ILi0EEESX_SX_EEEEENS5_IJNS4_10UnderscoreES10_S10_EEEEENS4_23SM90_TMA_LOAD_MULTICASTENS4_14ComposedLayoutINS4_7SwizzleILi2ELi4ELi3EEENS4_18smem_ptr_flag_bitsILi8EEENSV_INS5_IJNSA_ILi8EEESF_EEENS5_IJSF_SB_EEEEEEEvNS4_8identityENS4_13SM90_TMA_LOADES1D_vS1E_EENS_8epilogue10collective18CollectiveEpilogueINS1H_23Sm100TmaWarpSpecializedILi1ELi1ELi32ELb0ELb0EEEJSG_NS5_IJNSV_ISF_SB_EES1M_EEESH_SI_SH_SI_NS1H_6fusion15FusionCallbacksIS1L_NS1O_17LinearCombinationISH_fSH_fLNS_15FloatRoundStyleE2EEESG_S1N_JEEENS4_5SM1004TMEM4LOAD26SM100_TMEM_LOAD_16dp32b32xES1F_S1D_NS4_39AutoVectorizingCopyWithAssumedAlignmentILi128EEENS4_14SM90_TMA_STOREES1D_S1Z_S1Z_EEEvvEEEEvNT_6ParamsE:
        .type           _ZN7cutlass13device_kernelINS_4gemm6kernel13GemmUniversalIN4cute5tupleIJiiiiEEENS1_10collective13CollectiveMmaINS1_35MainloopSm100TmaUmmaWarpSpecializedILi27ELi2ELi4ENS5_IJNS4_1CILi1EEENSA_ILi2EEESB_EEEEENS5_IJNSA_ILi64EEESF_SF_EEENS_12float_e5m2_tENS5_IJlSB_lEEESH_SI_NS4_8TiledMMAINS4_8MMA_AtomIJNS4_10MMA_TraitsINS4_19SM100_MMA_F8F6F4_SSEJSH_SH_fSF_SF_NS4_17integral_constantINS4_4UMMA5MajorELSP_0EEESQ_NSN_INSO_7ScaleInELSR_0EEESS_EEEEEENS4_6LayoutINS5_IJSB_SB_SB_EEENS5_IJNSA_ILi0EEESX_SX_EEEEENS5_IJNS4_10UnderscoreES10_S10_EEEEENS4_23SM90_TMA_LOAD_MULTICASTENS4_14ComposedLayoutINS4_7SwizzleILi2ELi4ELi3EEENS4_18smem_ptr_flag_bitsILi8EEENSV_INS5_IJNSA_ILi8EEESF_EEENS5_IJSF_SB_EEEEEEEvNS4_8identityENS4_13SM90_TMA_LOADES1D_vS1E_EENS_8epilogue10collective18CollectiveEpilogueINS1H_23Sm100TmaWarpSpecializedILi1ELi1ELi32ELb0ELb0EEEJSG_NS5_IJNSV_ISF_SB_EES1M_EEESH_SI_SH_SI_NS1H_6fusion15FusionCallbacksIS1L_NS1O_17LinearCombinationISH_fSH_fLNS_15FloatRoundStyleE2EEESG_S1N_JEEENS4_5SM1004TMEM4LOAD26SM100_TMEM_LOAD_16dp32b32xES1F_S1D_NS4_39AutoVectorizingCopyWithAssumedAlignmentILi128EEENS4_14SM90_TMA_STOREES1D_S1Z_S1Z_EEEvvEEEEvNT_6ParamsE,@function
        .size           _ZN7cutlass13device_kernelINS_4gemm6kernel13GemmUniversalIN4cute5tupleIJiiiiEEENS1_10collective13CollectiveMmaINS1_35MainloopSm100TmaUmmaWarpSpecializedILi27ELi2ELi4ENS5_IJNS4_1CILi1EEENSA_ILi2EEESB_EEEEENS5_IJNSA_ILi64EEESF_SF_EEENS_12float_e5m2_tENS5_IJlSB_lEEESH_SI_NS4_8TiledMMAINS4_8MMA_AtomIJNS4_10MMA_TraitsINS4_19SM100_MMA_F8F6F4_SSEJSH_SH_fSF_SF_NS4_17integral_constantINS4_4UMMA5MajorELSP_0EEESQ_NSN_INSO_7ScaleInELSR_0EEESS_EEEEEENS4_6LayoutINS5_IJSB_SB_SB_EEENS5_IJNSA_ILi0EEESX_SX_EEEEENS5_IJNS4_10UnderscoreES10_S10_EEEEENS4_23SM90_TMA_LOAD_MULTICASTENS4_14ComposedLayoutINS4_7SwizzleILi2ELi4ELi3EEENS4_18smem_ptr_flag_bitsILi8EEENSV_INS5_IJNSA_ILi8EEESF_EEENS5_IJSF_SB_EEEEEEEvNS4_8identityENS4_13SM90_TMA_LOADES1D_vS1E_EENS_8epilogue10collective18CollectiveEpilogueINS1H_23Sm100TmaWarpSpecializedILi1ELi1ELi32ELb0ELb0EEEJSG_NS5_IJNSV_ISF_SB_EES1M_EEESH_SI_SH_SI_NS1H_6fusion15FusionCallbacksIS1L_NS1O_17LinearCombinationISH_fSH_fLNS_15FloatRoundStyleE2EEESG_S1N_JEEENS4_5SM1004TMEM4LOAD26SM100_TMEM_LOAD_16dp32b32xES1F_S1D_NS4_39AutoVectorizingCopyWithAssumedAlignmentILi128EEENS4_14SM90_TMA_STOREES1D_S1Z_S1Z_EEEvvEEEEvNT_6ParamsE,(.L_x_205 - _ZN7cutlass13device_kernelINS_4gemm6kernel13GemmUniversalIN4cute5tupleIJiiiiEEENS1_10collective13CollectiveMmaINS1_35MainloopSm100TmaUmmaWarpSpecializedILi27ELi2ELi4ENS5_IJNS4_1CILi1EEENSA_ILi2EEESB_EEEEENS5_IJNSA_ILi64EEESF_SF_EEENS_12float_e5m2_tENS5_IJlSB_lEEESH_SI_NS4_8TiledMMAINS4_8MMA_AtomIJNS4_10MMA_TraitsINS4_19SM100_MMA_F8F6F4_SSEJSH_SH_fSF_SF_NS4_17integral_constantINS4_4UMMA5MajorELSP_0EEESQ_NSN_INSO_7ScaleInELSR_0EEESS_EEEEEENS4_6LayoutINS5_IJSB_SB_SB_EEENS5_IJNSA_ILi0EEESX_SX_EEEEENS5_IJNS4_10UnderscoreES10_S10_EEEEENS4_23SM90_TMA_LOAD_MULTICASTENS4_14ComposedLayoutINS4_7SwizzleILi2ELi4ELi3EEENS4_18smem_ptr_flag_bitsILi8EEENSV_INS5_IJNSA_ILi8EEESF_EEENS5_IJSF_SB_EEEEEEEvNS4_8identityENS4_13SM90_TMA_LOADES1D_vS1E_EENS_8epilogue10collective18CollectiveEpilogueINS1H_23Sm100TmaWarpSpecializedILi1ELi1ELi32ELb0ELb0EEEJSG_NS5_IJNSV_ISF_SB_EES1M_EEESH_SI_SH_SI_NS1H_6fusion15FusionCallbacksIS1L_NS1O_17LinearCombinationISH_fSH_fLNS_15FloatRoundStyleE2EEESG_S1N_JEEENS4_5SM1004TMEM4LOAD26SM100_TMEM_LOAD_16dp32b32xES1F_S1D_NS4_39AutoVectorizingCopyWithAssumedAlignmentILi128EEENS4_14SM90_TMA_STOREES1D_S1Z_S1Z_EEEvvEEEEvNT_6ParamsE)
        .other          _ZN7cutlass13device_kernelINS_4gemm6kernel13GemmUniversalIN4cute5tupleIJiiiiEEENS1_10collective13CollectiveMmaINS1_35MainloopSm100TmaUmmaWarpSpecializedILi27ELi2ELi4ENS5_IJNS4_1CILi1EEENSA_ILi2EEESB_EEEEENS5_IJNSA_ILi64EEESF_SF_EEENS_12float_e5m2_tENS5_IJlSB_lEEESH_SI_NS4_8TiledMMAINS4_8MMA_AtomIJNS4_10MMA_TraitsINS4_19SM100_MMA_F8F6F4_SSEJSH_SH_fSF_SF_NS4_17integral_constantINS4_4UMMA5MajorELSP_0EEESQ_NSN_INSO_7ScaleInELSR_0EEESS_EEEEEENS4_6LayoutINS5_IJSB_SB_SB_EEENS5_IJNSA_ILi0EEESX_SX_EEEEENS5_IJNS4_10UnderscoreES10_S10_EEEEENS4_23SM90_TMA_LOAD_MULTICASTENS4_14ComposedLayoutINS4_7SwizzleILi2ELi4ELi3EEENS4_18smem_ptr_flag_bitsILi8EEENSV_INS5_IJNSA_ILi8EEESF_EEENS5_IJSF_SB_EEEEEEEvNS4_8identityENS4_13SM90_TMA_LOADES1D_vS1E_EENS_8epilogue10collective18CollectiveEpilogueINS1H_23Sm100TmaWarpSpecializedILi1ELi1ELi32ELb0ELb0EEEJSG_NS5_IJNSV_ISF_SB_EES1M_EEESH_SI_SH_SI_NS1H_6fusion15FusionCallbacksIS1L_NS1O_17LinearCombinationISH_fSH_fLNS_15FloatRoundStyleE2EEESG_S1N_JEEENS4_5SM1004TMEM4LOAD26SM100_TMEM_LOAD_16dp32b32xES1F_S1D_NS4_39AutoVectorizingCopyWithAssumedAlignmentILi128EEENS4_14SM90_TMA_STOREES1D_S1Z_S1Z_EEEvvEEEEvNT_6ParamsE,@"STO_CUDA_ENTRY STV_DEFAULT"
_ZN7cutlass13device_kernelINS_4gemm6kernel13GemmUniversalIN4cute5tupleIJiiiiEEENS1_10collective13CollectiveMmaINS1_35MainloopSm100TmaUmmaWarpSpecializedILi27ELi2ELi4ENS5_IJNS4_1CILi1EEENSA_ILi2EEESB_EEEEENS5_IJNSA_ILi64EEESF_SF_EEENS_12float_e5m2_tENS5_IJlSB_lEEESH_SI_NS4_8TiledMMAINS4_8MMA_AtomIJNS4_10MMA_TraitsINS4_19SM100_MMA_F8F6F4_SSEJSH_SH_fSF_SF_NS4_17integral_constantINS4_4UMMA5MajorELSP_0EEESQ_NSN_INSO_7ScaleInELSR_0EEESS_EEEEEENS4_6LayoutINS5_IJSB_SB_SB_EEENS5_IJNSA_ILi0EEESX_SX_EEEEENS5_IJNS4_10UnderscoreES10_S10_EEEEENS4_23SM90_TMA_LOAD_MULTICASTENS4_14ComposedLayoutINS4_7SwizzleILi2ELi4ELi3EEENS4_18smem_ptr_flag_bitsILi8EEENSV_INS5_IJNSA_ILi8EEESF_EEENS5_IJSF_SB_EEEEEEEvNS4_8identityENS4_13SM90_TMA_LOADES1D_vS1E_EENS_8epilogue10collective18CollectiveEpilogueINS1H_23Sm100TmaWarpSpecializedILi1ELi1ELi32ELb0ELb0EEEJSG_NS5_IJNSV_ISF_SB_EES1M_EEESH_SI_SH_SI_NS1H_6fusion15FusionCallbacksIS1L_NS1O_17LinearCombinationISH_fSH_fLNS_15FloatRoundStyleE2EEESG_S1N_JEEENS4_5SM1004TMEM4LOAD26SM100_TMEM_LOAD_16dp32b32xES1F_S1D_NS4_39AutoVectorizingCopyWithAssumedAlignmentILi128EEENS4_14SM90_TMA_STOREES1D_S1Z_S1Z_EEEvvEEEEvNT_6ParamsE:
[----:B------:R-:W1:Y:S01]  /*0000*/  LDC R1, c[0x0][0x37c] ;  /* 0x0000df00ff017b82 */ /* 0x000e620000000800 */
[----:B------:R-:W2:Y:S01]  /*0010*/  S2R R76, SR_TID.X ;  /* 0x00000000004c7919 */ /* 0x000ea20000002100 */
[----:B------:R-:W3:Y:S01]  /*0020*/  LDCU.64 UR8, c[0x0][0x890] ;  /* 0x00011200ff0877ac */ /* 0x000ee20008000a00 */
[----:B------:R-:W-:Y:S02]  /*0030*/  PRMT R79, RZ, 0x7610, R79 ;  /* 0x00007610ff4f7816 */ /* 0x000fe4000000004f */
[----:B------:R-:W-:Y:S01]  /*0040*/  ELECT P3, URZ, PT ;  /* 0x0000000000ff782f */ /* 0x000fe20003860000 */
[----:B---3--:R-:W-:-:S04]  /*0050*/  UISETP.NE.U32.AND UP0, UPT, UR8, URZ, UPT ;  /* 0x000000ff0800728c */ /* 0x008fc8000bf05070 */
[----:B------:R-:W-:Y:S01]  /*0060*/  UISETP.NE.AND.EX UP0, UPT, UR9, URZ, UPT, UP0 ;  /* 0x000000ff0900728c */ /* 0x000fe2000bf05300 */
[----:B--2---:R-:W-:-:S05]  /*0070*/  SHF.R.U32.HI R80, RZ, 0x5, R76 ;  /* 0x00000005ff507819 */ /* 0x004fca000001164c */
[----:B------:R-:W2:Y:S02]  /*0080*/  SHFL.IDX PT, R0, R80, RZ, 0x1f ;  /* 0x00001fff50007589 */ /* 0x000ea400000e0000 */
[----:B--2---:R-:W-:Y:S01]  /*0090*/  R2UR UR22, R0 ;  /* 0x00000000001672ca */ /* 0x004fe200000e0000 */
[----:B-1----:R-:W-:-:S14]  /*00a0*/  BRA.U UP0, `(.L_x_0) ;  /* 0x0000000100307547 */ /* 0x002fdc000b800000 */
[----:B------:R-:W1:Y:S02]  /*00b0*/  LDCU.64 UR4, c[0x0][0x888] ;  /* 0x00011100ff0477ac */ /* 0x000e640008000a00 */
[----:B-1----:R-:W-:-:S04]  /*00c0*/  UISETP.NE.U32.AND UP0, UPT, UR4, URZ, UPT ;  /* 0x000000ff0400728c */ /* 0x002fc8000bf05070 */
[----:B------:R-:W-:-:S09]  /*00d0*/  UISETP.NE.AND.EX UP0, UPT, UR5, URZ, UPT, UP0 ;  /* 0x000000ff0500728c */ /* 0x000fd2000bf05300 */
[----:B------:R-:W-:Y:S05]  /*00e0*/  BRA.U !UP0, `(.L_x_1) ;  /* 0x0000000108147547 */ /* 0x000fea000b800000 */
[----:B------:R-:W1:Y:S01]  /*00f0*/  LDC.64 R2, c[0x0][0x888] ;  /* 0x00022200ff027b82 */ /* 0x000e620000000a00 */
[----:B------:R-:W1:Y:S02]  /*0100*/  LDCU.64 UR4, c[0x0][0x358] ;  /* 0x00006b00ff0477ac */ /* 0x000e640008000a00 */
[----:B-1----:R1:W5:Y:S01]  /*0110*/  LDG.E R39, desc[UR4][R2.64] ;  /* 0x0000000402277981 */ /* 0x002362000c1e1900 */
[----:B------:R-:W-:Y:S01]  /*0120*/  HFMA2 R79, -RZ, RZ, 0, 5.9604644775390625e-08 ;  /* 0x00000001ff4f7431 */ /* 0x000fe200000001ff */
[----:B------:R-:W-:Y:S05]  /*0130*/  BRA `(.L_x_0) ;  /* 0x00000000000c7947 */ /* 0x000fea0003800000 */
.L_x_1:
[----:B------:R-:W1:Y:S01]  /*0140*/  LDCU UR4, c[0x0][0x880] ;  /* 0x00011000ff0477ac */ /* 0x000e620008000800 */
[----:B------:R-:W-:Y:S01]  /*0150*/  HFMA2 R79, -RZ, RZ, 0, 5.9604644775390625e-08 ;  /* 0x00000001ff4f7431 */ /* 0x000fe200000001ff */
[----:B-1----:R-:W-:-:S07]  /*0160*/  MOV R39, UR4 ;  /* 0x0000000400277c02 */ /* 0x002fce0008000f00 */
.L_x_0:
[----:B------:R-:W2:Y:S02]  /*0170*/  LDCU.64 UR4, c[0x0][0x8b0] ;  /* 0x00011600ff0477ac */ /* 0x000ea40008000a00 */
[----:B--2---:R-:W-:-:S04]  /*0180*/  UISETP.NE.U32.AND UP0, UPT, UR4, URZ, UPT ;  /* 0x000000ff0400728c */ /* 0x004fc8000bf05070 */
[----:B------:R-:W-:-:S09]  /*0190*/  UISETP.NE.AND.EX UP0, UPT, UR5, URZ, UPT, UP0 ;  /* 0x000000ff0500728c */ /* 0x000fd2000bf05300 */
[----:B------:R-:W-:Y:S05]  /*01a0*/  BRA.U UP0, `(.L_x_2) ;  /* 0x0000000100287547 */ /* 0x000fea000b800000 */
[----:B------:R-:W2:Y:S02]  /*01b0*/  LDCU.64 UR4, c[0x0][0x8a8] ;  /* 0x00011500ff0477ac */ /* 0x000ea40008000a00 */
[----:B--2---:R-:W-:-:S04]  /*01c0*/  UISETP.NE.U32.AND UP0, UPT, UR4, URZ, UPT ;  /* 0x000000ff0400728c */ /* 0x004fc8000bf05070 */
[----:B------:R-:W-:-:S09]  /*01d0*/  UISETP.NE.AND.EX UP0, UPT, UR5, URZ, UPT, UP0 ;  /* 0x000000ff0500728c */ /* 0x000fd2000bf05300 */
[----:B------:R-:W-:Y:S05]  /*01e0*/  BRA.U !UP0, `(.L_x_3) ;  /* 0x0000000108107547 */ /* 0x000fea000b800000 */
[----:B-1----:R-:W1:Y:S01]  /*01f0*/  LDC.64 R2, c[0x0][0x8a8] ;  /* 0x00022a00ff027b82 */ /* 0x002e620000000a00 */
[----:B------:R-:W1:Y:S02]  /*0200*/  LDCU.64 UR4, c[0x0][0x358] ;  /* 0x00006b00ff0477ac */ /* 0x000e640008000a00 */
[----:B-1----:R2:W5:Y:S01]  /*0210*/  LDG.E R38, desc[UR4][R2.64] ;  /* 0x0000000402267981 */ /* 0x002562000c1e1900 */
[----:B------:R-:W-:Y:S05]  /*0220*/  BRA `(.L_x_2) ;  /* 0x0000000000087947 */ /* 0x000fea0003800000 */
.L_x_3:
[----:B------:R-:W2:Y:S02]  /*0230*/  LDCU UR4, c[0x0][0x8a0] ;  /* 0x00011400ff0477ac */ /* 0x000ea40008000800 */
[----:B--2---:R-:W-:Y:S02]  /*0240*/  MOV R38, UR4 ;  /* 0x0000000400267c02 */ /* 0x004fe40008000f00 */
.L_x_2:
[----:B------:R-:W-:Y:S01]  /*0250*/  IMAD.U32 R0, RZ, RZ, UR22 ;  /* 0x00000016ff007e24 */ /* 0x000fe2000f8e00ff */
[----:B------:R-:W-:Y:S04]  /*0260*/  BSSY.RECONVERGENT B0, `(.L_x_4) ;  /* 0x000000c000007945 */ /* 0x000fe80003800200 */
[C---:B------:R-:W-:Y:S02]  /*0270*/  ISETP.NE.OR P1, PT, R0.reuse, 0x1, !P3 ;  /* 0x000000010000780c */ /* 0x040fe40005f25670 */
[----:B------:R-:W-:-:S11]  /*0280*/  ISETP.NE.OR P0, PT, R0, 0x3, !P3 ;  /* 0x000000030000780c */ /* 0x000fd60005f05670 */
[----:B------:R-:W-:Y:S05]  /*0290*/  @P1 BRA `(.L_x_5) ;  /* 0x0000000000201947 */ /* 0x000fea0003800000 */
[----:B------:R-:W3:Y:S02]  /*02a0*/  LDCU.64 UR4, c[0x0][0x348] ;  /* 0x00006900ff0477ac */ /* 0x000ee40008000a00 */
[----:B---3--:R-:W-:Y:S02]  /*02b0*/  UIADD3 UR6, UP1, UPT, UR4, 0x80, URZ ;  /* 0x0000008004067890 */ /* 0x008fe4000ff3e0ff */
[----:B------:R-:W-:Y:S02]  /*02c0*/  UIADD3 UR4, UP0, UPT, UR4, 0x180, URZ ;  /* 0x0000018004047890 */ /* 0x000fe4000ff1e0ff */
[----:B------:R-:W-:Y:S02]  /*02d0*/  UIADD3.X UR7, UPT, UPT, URZ, UR5, URZ, UP1, !UPT ;  /* 0x00000005ff077290 */ /* 0x000fe40008ffe4ff */
[----:B------:R-:W-:-:S07]  /*02e0*/  UIADD3.X UR5, UPT, UPT, URZ, UR5, URZ, UP0, !UPT ;  /* 0x00000005ff057290 */ /* 0x000fce00087fe4ff */
[----:B------:R3:W-:Y:S02]  /*02f0*/  UTMACCTL.PF [UR6] ;  /* 0x00000000060079b9 */ /* 0x0007e40008040000 */
[----:B------:R3:W-:Y:S02]  /*0300*/  UTMACCTL.PF [UR4] ;  /* 0x00000000040079b9 */ /* 0x0007e40008040000 */
[----:B---3--:R-:W-:Y:S01]  /*0310*/  NOP ;  /* 0x0000000000007918 */ /* 0x008fe20000000000 */
.L_x_5:
[----:B------:R-:W-:Y:S05]  /*0320*/  BSYNC.RECONVERGENT B0 ;  /* 0x0000000000007941 */ /* 0x000fea0003800200 */
.L_x_4:
[----:B------:R-:W-:Y:S04]  /*0330*/  BSSY.RECONVERGENT B0, `(.L_x_6) ;  /* 0x000000a000007945 */ /* 0x000fe80003800200 */
        /* <DEDUP_REMOVED lines=9> */
.L_x_7:
[----:B------:R-:W-:Y:S05]  /*03d0*/  BSYNC.RECONVERGENT B0 ;  /* 0x0000000000007941 */ /* 0x000fea0003800200 */
.L_x_6:
[----:B------:R-:W3:Y:S01]  /*03e0*/  LDCU.64 UR4, c[0x0][0x888] ;  /* 0x00011100ff0477ac */ /* 0x000ee20008000a00 */
[----:B------:R-:W-:Y:S02]  /*03f0*/  UISETP.EQ.U32.AND UP1, UPT, UR8, URZ, UPT ;  /* 0x000000ff0800728c */ /* 0x000fe4000bf22070 */
[----:B------:R-:W-:Y:S02]  /*0400*/  UPLOP3.LUT UP3, UPT, UPT, UPT, UPT, 0x80, 0x8 ;  /* 0x000000000008789c */ /* 0x000fe40003f6f070 */
[----:B---3--:R-:W-:-:S04]  /*0410*/  UISETP.NE.U32.AND UP0, UPT, UR4, URZ, UPT ;  /* 0x000000ff0400728c */ /* 0x008fc8000bf05070 */
[----:B------:R-:W-:-:S04]  /*0420*/  UISETP.NE.AND.EX UP0, UPT, UR5, URZ, UPT, UP0 ;  /* 0x000000ff0500728c */ /* 0x000fc8000bf05300 */
[----:B------:R-:W-:-:S04]  /*0430*/  UISETP.EQ.OR.EX UP2, UPT, UR9, URZ, !UP0, UP1 ;  /* 0x000000ff0900728c */ /* 0x000fc8000c742710 */
[----:B------:R-:W-:-:S05]  /*0440*/  UP2UR UR61, UPR, URZ, 0x4 ;  /* 0x00000004ff3d7883 */ /* 0x000fca0008000000 */
[----:B------:R-:W-:Y:S07]  /*0450*/  BRA.U !UP2, `(.L_x_8) ;  /* 0x000000010a207547 */ /* 0x000fee000b800000 */
[----:B------:R-:W-:Y:S01]  /*0460*/  UISETP.NE.U32.AND UP1, UPT, UR8, URZ, UPT ;  /* 0x000000ff0800728c */ /* 0x000fe2000bf25070 */
[----:B-----5:R-:W-:Y:S01]  /*0470*/  FSETP.NEU.AND P0, PT, R39, RZ, PT ;  /* 0x000000ff2700720b */ /* 0x020fe20003f0d000 */
[----:B------:R-:W-:Y:S02]  /*0480*/  USEL UR4, URZ, 0xffffffff, UP0 ;  /* 0xffffffffff047887 */ /* 0x000fe40008000000 */
[----:B------:R-:W-:-:S10]  /*0490*/  UISETP.NE.AND.EX UP1, UPT, UR9, URZ, UPT, UP1 ;  /* 0x000000ff0900728c */ /* 0x000fd4000bf25310 */
[----:B------:R-:W-:Y:S01]  /*04a0*/  VOTEU.ANY UP0, P0 ;  /* 0x0000000000ff7886 */ /* 0x000fe20000000100 */
[----:B------:R-:W-:-:S04]  /*04b0*/  @!UP1 USEL UR4, URZ, 0xffffffff, UP0 ;  /* 0xffffffffff049887 */ /* 0x000fc80008000000 */
[----:B------:R-:W-:-:S04]  /*04c0*/  ULOP3.LUT UR4, UR4, 0x1, URZ, 0xc0, !UPT ;  /* 0x0000000104047892 */ /* 0x000fc8000f8ec0ff */
[----:B------:R-:W-:-:S11]  /*04d0*/  UISETP.NE.U32.AND UP3, UPT, UR4, 0x1, UPT ;  /* 0x000000010400788c */ /* 0x000fd6000bf65070 */
.L_x_8:
[----:B-12---:R-:W1:Y:S01]  /*04e0*/  SHFL.IDX PT, R2, R80, RZ, 0x1f ;  /* 0x00001fff50027589 */ /* 0x006e6200000e0000 */
[----:B------:R-:W-:-:S04]  /*04f0*/  UISETP.NE.AND UP0, UPT, UR22, 0x2, UPT ;  /* 0x000000021600788c */ /* 0x000fc8000bf05270 */
[----:B------:R-:W-:Y:S01]  /*0500*/  USEL UR34, URZ, 0x1, UP0 ;  /* 0x00000001ff227887 */ /* 0x000fe20008000000 */
[----:B-1----:R-:W-:-:S13]  /*0510*/  ISETP.NE.AND P0, PT, R2, RZ, PT ;  /* 0x000000ff0200720c */ /* 0x002fda0003f05270 */
[----:B------:R-:W-:Y:S05]  /*0520*/  @P0 BRA `(.L_x_9) ;  /* 0x00000004001c0947 */ /* 0x000fea0003800000 */
[----:B------:R-:W-:Y:S01]  /*0530*/  ELECT P0, URZ, PT ;  /* 0x0000000000ff782f */ /* 0x000fe20003800000 */
[----:B------:R-:W-:-:S12]  /*0540*/  BSSY.RECONVERGENT B0, `(.L_x_9) ;  /* 0x0000045000007945 */ /* 0x000fd80003800200 */
[----:B------:R-:W-:Y:S05]  /*0550*/  @!P0 BRA `(.L_x_10) ;  /* 0x00000004000c8947 */ /* 0x000fea0003800000 */
[----:B------:R-:W1:Y:S01]  /*0560*/  S2UR UR4, SR_CgaCtaId ;  /* 0x00000000000479c3 */ /* 0x000e620000008800 */
[----:B------:R-:W-:Y:S01]  /*0570*/  UMOV UR5, 0x400 ;  /* 0x0000040000057882 */ /* 0x000fe20000000000 */
[----:B------:R-:W-:Y:S01]  /*0580*/  UMOV UR8, 0x1 ;  /* 0x0000000100087882 */ /* 0x000fe20000000000 */
[----:B------:R-:W-:Y:S01]  /*0590*/  UMOV UR6, 0x2 ;  /* 0x0000000200067882 */ /* 0x000fe20000000000 */
[----:B------:R-:W-:-:S04]  /*05a0*/  UIADD3 UR8, UPT, UPT, -UR8, 0x100000, URZ ;  /* 0x0010000008087890 */ /* 0x000fc8000fffe1ff */
[----:B------:R-:W-:Y:S02]  /*05b0*/  USHF.L.U32 UR9, UR8, 0xb, URZ ;  /* 0x0000000b08097899 */ /* 0x000fe400080006ff */
[----:B------:R-:W-:Y:S02]  /*05c0*/  USHF.L.U32 UR8, UR8, 0x1, URZ ;  /* 0x0000000108087899 */ /* 0x000fe400080006ff */
[----:B------:R-:W-:-:S04]  /*05d0*/  UIADD3 UR6, UPT, UPT, -UR6, 0x100000, URZ ;  /* 0x0010000006067890 */ /* 0x000fc8000fffe1ff */
[----:B------:R-:W-:Y:S02]  /*05e0*/  USHF.L.U32 UR7, UR6, 0xb, URZ ;  /* 0x0000000b06077899 */ /* 0x000fe400080006ff */
[----:B------:R-:W-:Y:S02]  /*05f0*/  USHF.L.U32 UR6, UR6, 0x1, URZ ;  /* 0x0000000106067899 */ /* 0x000fe400080006ff */
[----:B-1----:R-:W-:Y:S01]  /*0600*/  ULEA UR4, UR4, UR5, 0x18 ;  /* 0x0000000504047291 */ /* 0x002fe2000f8ec0ff */
[----:B------:R-:W1:Y:S11]  /*0610*/  FENCE.VIEW.ASYNC.S ;  /* 0x00000000000073c6 */ /* 0x000e760000000000 */
[----:B-1----:R1:W2:Y:S01]  /*0620*/  SYNCS.EXCH.64 URZ, [UR4], UR8 ;  /* 0x0000000804ff75b2 */ /* 0x0022a20008000100 */
[----:B------:R1:W3:Y:S01]  /*0630*/  SYNCS.EXCH.64 URZ, [UR4+0xd8], UR6 ;  /* 0x0000d80604ff75b2 */ /* 0x0002e20008000100 */
[----:B------:R1:W4:Y:S01]  /*0640*/  SYNCS.EXCH.64 URZ, [UR4+0x8], UR8 ;  /* 0x0000080804ff75b2 */ /* 0x0003220008000100 */
[----:B------:R1:W1:Y:S01]  /*0650*/  SYNCS.EXCH.64 URZ, [UR4+0xe0], UR6 ;  /* 0x0000e00604ff75b2 */ /* 0x0002620008000100 */
        /* <DEDUP_REMOVED lines=50> */
[----:B--234-:R-:W-:Y:S01]  /*0980*/  NOP ;  /* 0x0000000000007918 */ /* 0x01cfe20000000000 */
.L_x_10:
[----:B-1----:R-:W-:Y:S05]  /*0990*/  BSYNC.RECONVERGENT B0 ;  /* 0x0000000000007941 */ /* 0x002fea0003800200 */
.L_x_9:
[----:B------:R-:W1:Y:S01]  /*09a0*/  SHFL.IDX PT, R2, R80, RZ, 0x1f ;  /* 0x00001fff50027589 */ /* 0x000e6200000e0000 */
[----:B------:R-:W-:Y:S01]  /*09b0*/  NOP ;  /* 0x0000000000007918 */ /* 0x000fe20000000000 */
[----:B-1----:R-:W-:-:S13]  /*09c0*/  ISETP.NE.AND P0, PT, R2, 0x1, PT ;  /* 0x000000010200780c */ /* 0x002fda0003f05270 */
[----:B------:R-:W-:Y:S05]  /*09d0*/  @P0 BRA `(.L_x_11) ;  /* 0x0000000000400947 */ /* 0x000fea0003800000 */
        /* <DEDUP_REMOVED lines=9> */
[----:B------:R-:W-:Y:S01]  /*0a70*/  USHF.L.U32 UR6, UR6, 0x1, URZ ;  /* 0x0000000106067899 */ /* 0x000fe200080006ff */
[----:B------:R-:W-:Y:S01]  /*0a80*/  ELECT P0, URZ, PT ;  /* 0x0000000000ff782f */ /* 0x000fe20003800000 */
[----:B-1----:R-:W-:Y:S01]  /*0a90*/  ULEA UR4, UR4, UR5, 0x18 ;  /* 0x0000000504047291 */ /* 0x002fe2000f8ec0ff */
[----:B------:R-:W1:Y:S11]  /*0aa0*/  FENCE.VIEW.ASYNC.S ;  /* 0x00000000000073c6 */ /* 0x000e760000000000 */
[----:B-1----:R1:W2:Y:S01]  /*0ab0*/  SYNCS.EXCH.64 URZ, [UR4+0x1b0], UR8 ;  /* 0x0001b00804ff75b2 */ /* 0x0022a20008000100 */
[----:B------:R1:W3:Y:S01]  /*0ac0*/  SYNCS.EXCH.64 URZ, [UR4+0x1b8], UR6 ;  /* 0x0001b80604ff75b2 */ /* 0x0002e20008000100 */
[----:B------:R-:W-:Y:S01]  /*0ad0*/  NOP ;  /* 0x0000000000007918 */ /* 0x000fe20000000000 */
.L_x_11:
[----:B------:R-:W4:Y:S01]  /*0ae0*/  SHFL.IDX PT, R2, R80, RZ, 0x1f ;  /* 0x00001fff50027589 */ /* 0x000f2200000e0000 */
[----:B------:R-:W-:Y:S01]  /*0af0*/  NOP ;  /* 0x0000000000007918 */ /* 0x000fe20000000000 */
[----:B----4-:R-:W-:-:S13]  /*0b00*/  ISETP.NE.AND P0, PT, R2, 0x3, PT ;  /* 0x000000030200780c */ /* 0x010fda0003f05270 */
[----:B------:R-:W-:Y:S05]  /*0b10*/  @P0 BRA `(.L_x_12) ;  /* 0x0000000000300947 */ /* 0x000fea0003800000 */
[----:B-1----:R-:W1:Y:S01]  /*0b20*/  S2UR UR6, SR_CgaCtaId ;  /* 0x00000000000679c3 */ /* 0x002e620000008800 */
[----:B------:R-:W-:Y:S01]  /*0b30*/  UMOV UR4, 0x400 ;  /* 0x0000040000047882 */ /* 0x000fe20000000000 */
[----:B------:R-:W-:Y:S01]  /*0b40*/  UMOV UR5, 0x20 ;  /* 0x0000002000057882 */ /* 0x000fe20000000000 */
[----:B------:R-:W-:Y:S01]  /*0b50*/  ELECT P0, URZ, PT ;  /* 0x0000000000ff782f */ /* 0x000fe20003800000 */
[----:B-1----:R-:W-:Y:S02]  /*0b60*/  ULEA UR6, UR6, UR4, 0x18 ;  /* 0x0000000406067291 */ /* 0x002fe4000f8ec0ff */
[----:B------:R-:W-:-:S04]  /*0b70*/  UIADD3 UR4, UPT, UPT, -UR5, 0x100000, URZ ;  /* 0x0010000005047890 */ /* 0x000fc8000fffe1ff */
[----:B------:R-:W-:Y:S02]  /*0b80*/  USHF.L.U32 UR5, UR4, 0xb, URZ ;  /* 0x0000000b04057899 */ /* 0x000fe400080006ff */
[----:B------:R-:W-:Y:S01]  /*0b90*/  USHF.L.U32 UR4, UR4, 0x1, URZ ;  /* 0x0000000104047899 */ /* 0x000fe200080006ff */
[----:B------:R-:W1:Y:S11]  /*0ba0*/  FENCE.VIEW.ASYNC.S ;  /* 0x00000000000073c6 */ /* 0x000e760000000000 */
[----:B-1----:R4:W1:Y:S01]  /*0bb0*/  SYNCS.EXCH.64 URZ, [UR6+0x1c0], UR4 ;  /* 0x0001c00406ff75b2 */ /* 0x0028620008000100 */
[----:B------:R4:W1:Y:S02]  /*0bc0*/  SYNCS.EXCH.64 URZ, [UR6+0x1c8], UR4 ;  /* 0x0001c80406ff75b2 */ /* 0x0008640008000100 */
[----:B----4-:R-:W-:Y:S01]  /*0bd0*/  NOP ;  /* 0x0000000000007918 */ /* 0x010fe20000000000 */
.L_x_12:
[----:B------:R-:W4:Y:S01]  /*0be0*/  SHFL.IDX PT, R2, R80, RZ, 0x1f ;  /* 0x00001fff50027589 */ /* 0x000f2200000e0000 */
[----:B------:R-:W-:Y:S01]  /*0bf0*/  NOP ;  /* 0x0000000000007918 */ /* 0x000fe20000000000 */
[----:B----4-:R-:W-:-:S13]  /*0c00*/  ISETP.NE.AND P0, PT, R2, 0x4, PT ;  /* 0x000000040200780c */ /* 0x010fda0003f05270 */
[----:B------:R-:W-:Y:S05]  /*0c10*/  @P0 BRA `(.L_x_13) ;  /* 0x00000000004c0947 */ /* 0x000fea0003800000 */
[----:B-1----:R-:W1:Y:S01]  /*0c20*/  S2UR UR6, SR_CgaCtaId ;  /* 0x00000000000679c3 */ /* 0x002e620000008800 */
[----:B------:R-:W-:Y:S01]  /*0c30*/  UMOV UR4, 0x1e0 ;  /* 0x000001e000047882 */ /* 0x000fe20000000000 */
[----:B------:R-:W-:Y:S01]  /*0c40*/  UMOV UR5, 0x400 ;  /* 0x0000040000057882 */ /* 0x000fe20000000000 */
[----:B------:R-:W-:Y:S01]  /*0c50*/  USEL UR4, UR4, 0x1a0, UP3 ;  /* 0x000001a004047887 */ /* 0x000fe20009800000 */
[----:B------:R-:W-:Y:S01]  /*0c60*/  UMOV UR8, 0x1 ;  /* 0x0000000100087882 */ /* 0x000fe20000000000 */
[----:B------:R-:W-:Y:S01]  /*0c70*/  ELECT P0, URZ, PT ;  /* 0x0000000000ff782f */ /* 0x000fe20003800000 */
[----:B------:R-:W-:-:S04]  /*0c80*/  UIADD3 UR8, UPT, UPT, -UR8, 0x100000, URZ ;  /* 0x0010000008087890 */ /* 0x000fc8000fffe1ff */
[----:B------:R-:W-:Y:S02]  /*0c90*/  USHF.L.U32 UR9, UR8, 0xb, URZ ;  /* 0x0000000b08097899 */ /* 0x000fe400080006ff */
[----:B------:R-:W-:Y:S02]  /*0ca0*/  USHF.L.U32 UR8, UR8, 0x1, URZ ;  /* 0x0000000108087899 */ /* 0x000fe400080006ff */
[----:B-1----:R-:W-:Y:S02]  /*0cb0*/  ULEA UR6, UR6, UR5, 0x18 ;  /* 0x0000000506067291 */ /* 0x002fe4000f8ec0ff */
[----:B------:R-:W-:-:S04]  /*0cc0*/  UIADD3 UR4, UPT, UPT, -UR4, 0x100000, URZ ;  /* 0x0010000004047890 */ /* 0x000fc8000fffe1ff */
[----:B------:R-:W-:Y:S02]  /*0cd0*/  USHF.L.U32 UR5, UR4, 0xb, URZ ;  /* 0x0000000b04057899 */ /* 0x000fe400080006ff */
[----:B------:R-:W-:Y:S01]  /*0ce0*/  USHF.L.U32 UR4, UR4, 0x1, URZ ;  /* 0x0000000104047899 */ /* 0x000fe200080006ff */
[----:B------:R-:W1:Y:S03]  /*0cf0*/  FENCE.VIEW.ASYNC.S ;  /* 0x00000000000073c6 */ /* 0x000e660000000000 */
[----:B-1----:R4:W1:Y:S08]  /*0d00*/  SYNCS.EXCH.64 URZ, [UR6+0x1d0], UR8 ;  /* 0x0001d00806ff75b2 */ /* 0x0028700008000100 */
[----:B------:R4:W1:Y:S01]  /*0d10*/  SYNCS.EXCH.64 URZ, [UR6+0x1e0], UR4 ;  /* 0x0001e00406ff75b2 */ /* 0x0008620008000100 */
[----:B------:R4:W1:Y:S01]  /*0d20*/  SYNCS.EXCH.64 URZ, [UR6+0x1d8], UR8 ;  /* 0x0001d80806ff75b2 */ /* 0x0008620008000100 */
[----:B------:R4:W1:Y:S02]  /*0d30*/  SYNCS.EXCH.64 URZ, [UR6+0x1e8], UR4 ;  /* 0x0001e80406ff75b2 */ /* 0x0008640008000100 */
[----:B----4-:R-:W-:Y:S01]  /*0d40*/  NOP ;  /* 0x0000000000007918 */ /* 0x010fe20000000000 */
.L_x_13:
[----:B------:R-:W4:Y:S01]  /*0d50*/  SHFL.IDX PT, R2, R80, RZ, 0x1f ;  /* 0x00001fff50027589 */ /* 0x000f2200000e0000 */
[----:B------:R-:W-:Y:S01]  /*0d60*/  NOP ;  /* 0x0000000000007918 */ /* 0x000fe20000000000 */
[----:B----4-:R-:W-:-:S13]  /*0d70*/  ISETP.NE.AND P0, PT, R2, 0x5, PT ;  /* 0x000000050200780c */ /* 0x010fda0003f05270 */
[----:B------:R-:W-:Y:S05]  /*0d80*/  @P0 BRA `(.L_x_14) ;  /* 0x0000000000580947 */ /* 0x000fea0003800000 */
[----:B-1----:R-:W1:Y:S01]  /*0d90*/  S2UR UR4, SR_CgaCtaId ;  /* 0x00000000000479c3 */ /* 0x002e620000008800 */
        /* <DEDUP_REMOVED lines=12> */
[----:B-1----:R4:W1:Y:S01]  /*0e60*/  SYNCS.EXCH.64 URZ, [UR4+0x1f0], UR8 ;  /* 0x0001f00804ff75b2 */ /* 0x0028620008000100 */
[----:B------:R4:W1:Y:S01]  /*0e70*/  SYNCS.EXCH.64 URZ, [UR4+0x210], UR6 ;  /* 0x0002100604ff75b2 */ /* 0x0008620008000100 */
[----:B------:R4:W1:Y:S01]  /*0e80*/  SYNCS.EXCH.64 URZ, [UR4+0x1f8], UR8 ;  /* 0x0001f80804ff75b2 */ /* 0x0008620008000100 */
[----:B------:R4:W1:Y:S01]  /*0e90*/  SYNCS.EXCH.64 URZ, [UR4+0x218], UR6 ;  /* 0x0002180604ff75b2 */ /* 0x0008620008000100 */
[----:B------:R4:W1:Y:S01]  /*0ea0*/  SYNCS.EXCH.64 URZ, [UR4+0x200], UR8 ;  /* 0x0002000804ff75b2 */ /* 0x0008620008000100 */
[----:B------:R4:W1:Y:S01]  /*0eb0*/  SYNCS.EXCH.64 URZ, [UR4+0x220], UR6 ;  /* 0x0002200604ff75b2 */ /* 0x0008620008000100 */
[----:B------:R4:W1:Y:S01]  /*0ec0*/  SYNCS.EXCH.64 URZ, [UR4+0x208], UR8 ;  /* 0x0002080804ff75b2 */ /* 0x0008620008000100 */
[----:B------:R4:W1:Y:S02]  /*0ed0*/  SYNCS.EXCH.64 URZ, [UR4+0x228], UR6 ;  /* 0x0002280604ff75b2 */ /* 0x0008640008000100 */
[----:B----4-:R-:W-:Y:S01]  /*0ee0*/  NOP ;  /* 0x0000000000007918 */ /* 0x010fe20000000000 */
.L_x_14:
[----:B------:R-:W4:Y:S01]  /*0ef0*/  SHFL.IDX PT, R2, R80, RZ, 0x1f ;  /* 0x00001fff50027589 */ /* 0x000f2200000e0000 */
[----:B------:R-:W1:Y:S01]  /*0f00*/  S2UR UR48, SR_CgaCtaId ;  /* 0x00000000003079c3 */ /* 0x000e620000008800 */
[----:B------:R-:W-:Y:S01]  /*0f10*/  NOP ;  /* 0x0000000000007918 */ /* 0x000fe20000000000 */
[----:B----4-:R-:W-:-:S13]  /*0f20*/  ISETP.NE.AND P0, PT, R2, 0x3, PT ;  /* 0x000000030200780c */ /* 0x010fda0003f05270 */
[----:B-1----:R-:W-:Y:S05]  /*0f30*/  @P0 BRA `(.L_x_15) ;  /* 0x0000000000340947 */ /* 0x002fea0003800000 */
[----:B------:R-:W-:Y:S01]  /*0f40*/  UMOV UR4, 0x400 ;  /* 0x0000040000047882 */ /* 0x000fe20000000000 */
[----:B------:R-:W-:Y:S01]  /*0f50*/  UMOV UR6, 0x20 ;  /* 0x0000002000067882 */ /* 0x000fe20000000000 */
[----:B------:R-:W-:Y:S02]  /*0f60*/  ULEA UR4, UR48, UR4, 0x18 ;  /* 0x0000000430047291 */ /* 0x000fe4000f8ec0ff */
[----:B------:R-:W-:-:S04]  /*0f70*/  UIADD3 UR6, UPT, UPT, -UR6, 0x100000, URZ ;  /* 0x0010000006067890 */ /* 0x000fc8000fffe1ff */
[----:B------:R-:W-:Y:S02]  /*0f80*/  USHF.L.U32 UR7, UR6, 0xb, URZ ;  /* 0x0000000b06077899 */ /* 0x000fe400080006ff */
[----:B------:R-:W-:Y:S01]  /*0f90*/  USHF.L.U32 UR6, UR6, 0x1, URZ ;  /* 0x0000000106067899 */ /* 0x000fe200080006ff */
[----:B------:R-:W-:Y:S01]  /*0fa0*/  ELECT P0, URZ, PT ;  /* 0x0000000000ff782f */ /* 0x000fe20003800000 */
[----:B------:R-:W1:Y:S10]  /*0fb0*/  FENCE.VIEW.ASYNC.S ;  /* 0x00000000000073c6 */ /* 0x000e740000000000 */
[----:B-1----:R1:W4:Y:S01]  /*0fc0*/  SYNCS.EXCH.64 URZ, [UR4+0x230], UR6 ;  /* 0x0002300604ff75b2 */ /* 0x0023220008000100 */
[----:B------:R1:W1:Y:S01]  /*0fd0*/  SYNCS.EXCH.64 URZ, [UR4+0x240], UR6 ;  /* 0x0002400604ff75b2 */ /* 0x0002620008000100 */
[----:B------:R1:W1:Y:S01]  /*0fe0*/  SYNCS.EXCH.64 URZ, [UR4+0x238], UR6 ;  /* 0x0002380604ff75b2 */ /* 0x0002620008000100 */
[----:B------:R1:W1:Y:S01]  /*0ff0*/  SYNCS.EXCH.64 URZ, [UR4+0x248], UR6 ;  /* 0x0002480604ff75b2 */ /* 0x0002620008000100 */
[----:B------:R-:W-:Y:S01]  /*1000*/  NOP ;  /* 0x0000000000007918 */ /* 0x000fe20000000000 */
.L_x_15:
[----:B-1----:R-:W1:Y:S01]  /*1010*/  LDCU UR4, c[0x0][0x36c] ;  /* 0x00006d80ff0477ac */ /* 0x002e620008000800 */
[----:B------:R-:W-:Y:S01]  /*1020*/  ISETP.NE.OR P3, PT, R0, 0x2, !P3 ;  /* 0x000000020000780c */ /* 0x000fe20005f65670 */
[----:B------:R-:W-:Y:S01]  /*1030*/  NOP ;  /* 0x0000000000007918 */ /* 0x000fe20000000000 */
[----:B------:R-:W-:Y:S01]  /*1040*/  LOP3.LUT R0, R76, 0x1f, RZ, 0xc0, !PT ;  /* 0x0000001f4c007812 */ /* 0x000fe200078ec0ff */
[----:B------:R-:W-:Y:S02]  /*1050*/  UISETP.NE.AND UP4, UPT, UR22, URZ, UPT ;  /* 0x000000ff1600728c */ /* 0x000fe4000bf85270 */
[----:B-1----:R-:W-:-:S09]  /*1060*/  UISETP.EQ.U32.AND UP5, UPT, UR4, 0x1, UPT ;  /* 0x000000010400788c */ /* 0x002fd2000bfa2070 */
[----:B------:R-:W-:Y:S05]  /*1070*/  BRA.U !UP5, `(.L_x_16) ;  /* 0x000000010d087547 */ /* 0x000fea000b800000 */
[----:B--234-:R-:W-:Y:S01]  /*1080*/  UCGABAR_ARV ;  /* 0x00000000000079c7 */ /* 0x01cfe20008000000 */
[----:B------:R-:W-:Y:S05]  /*1090*/  BRA `(.L_x_17) ;  /* 0x0000000000047947 */ /* 0x000fea0003800000 */
.L_x_16:
[----:B--234-:R-:W-:Y:S01]  /*10a0*/  NOP ;  /* 0x0000000000007918 */ /* 0x01cfe20000000000 */
.L_x_17:
[----:B------:R-:W1:Y:S01]  /*10b0*/  S2UR UR7, SR_CTAID.X ;  /* 0x00000000000779c3 */ /* 0x000e620000002500 */
[----:B------:R-:W-:-:S05]  /*10c0*/  CS2R.32 R3, SR_CgaSize ;  /* 0x0000000000037805 */ /* 0x000fca0000008a00 */
[----:B------:R-:W-:-:S05]  /*10d0*/  IMAD R3, R3, -0xa0, RZ ;  /* 0xffffff6003037824 */ /* 0x000fca00078e02ff */
[----:B------:R-:W-:-:S14]  /*10e0*/  R2UR UR5, R3 ;  /* 0x00000000030572ca */ /* 0x000fdc00000e0000 */
[----:B------:R-:W2:Y:S01]  /*10f0*/  LDCU UR5, c[0x0][UR5+0x2b0] ;  /* 0x00005600050577ac */ /* 0x000ea20008000800 */
[----:B------:R-:W-:-:S05]  /*1100*/  CS2R.32 R3, SR_CgaSize ;  /* 0x0000000000037805 */ /* 0x000fca0000008a00 */
[----:B------:R-:W-:-:S05]  /*1110*/  IMAD R3, R3, -0xa0, RZ ;  /* 0xffffff6003037824 */ /* 0x000fca00078e02ff */
[----:B------:R-:W-:-:S14]  /*1120*/  R2UR UR4, R3 ;  /* 0x00000000030472ca */ /* 0x000fdc00000e0000 */
[----:B------:R-:W3:Y:S01]  /*1130*/  LDCU UR4, c[0x0][UR4+0x2b4] ;  /* 0x00005680040477ac */ /* 0x000ee20008000800 */
[----:B------:R-:W4:Y:S01]  /*1140*/  S2UR UR8, SR_CTAID.Y ;  /* 0x00000000000879c3 */ /* 0x000f220000002600 */
[----:B------:R-:W3:Y:S01]  /*1150*/  LDCU UR23, c[0x0][0xb24] ;  /* 0x00016480ff1777ac */ /* 0x000ee20008000800 */
[----:B------:R-:W-:-:S05]  /*1160*/  CS2R.32 R3, SR_CgaSize ;  /* 0x0000000000037805 */ /* 0x000fca0000008a00 */
[----:B------:R-:W-:-:S05]  /*1170*/  IMAD R3, R3, -0xa0, RZ ;  /* 0xffffff6003037824 */ /* 0x000fca00078e02ff */
[----:B------:R-:W-:-:S14]  /*1180*/  R2UR UR60, R3 ;  /* 0x00000000033c72ca */ /* 0x000fdc00000e0000 */
[----:B------:R-:W3:Y:S01]  /*1190*/  LDCU UR60, c[0x0][UR60+0x2a0] ;  /* 0x000054003c3c77ac */ /* 0x000ee20008000800 */
[----:B------:R-:W1:Y:S01]  /*11a0*/  S2UR UR36, SR_CTAID.Z ;  /* 0x00000000002479c3 */ /* 0x000e620000002700 */
[----:B------:R-:W-:-:S05]  /*11b0*/  CS2R.32 R3, SR_CgaSize ;  /* 0x0000000000037805 */ /* 0x000fca0000008a00 */
[----:B------:R-:W-:-:S05]  /*11c0*/  IMAD R3, R3, -0xa0, RZ ;  /* 0xffffff6003037824 */ /* 0x000fca00078e02ff */
[----:B------:R-:W-:-:S14]  /*11d0*/  R2UR UR57, R3 ;  /* 0x00000000033972ca */ /* 0x000fdc00000e0000 */
[----:B------:R-:W3:Y:S01]  /*11e0*/  LDCU UR57, c[0x0][UR57+0x2a4] ;  /* 0x00005480393977ac */ /* 0x000ee20008000800 */
[----:B------:R-:W3:Y:S01]  /*11f0*/  LDCU UR40, c[0x0][0xb24] ;  /* 0x00016480ff2877ac */ /* 0x000ee20008000800 */
[----:B-1----:R-:W-:Y:S01]  /*1200*/  I2FP.F32.U32 R3, UR7 ;  /* 0x0000000700037c45 */ /* 0x002fe20008201000 */
[----:B------:R-:W1:Y:S04]  /*1210*/  LDCU UR26, c[0x0][0xb30] ;  /* 0x00016600ff1a77ac */ /* 0x000e680008000800 */
[----:B--2---:R-:W-:Y:S01]  /*1220*/  FMUL R3, R3, UR5 ;  /* 0x0000000503037c20 */ /* 0x004fe20008400000 */
[----:B------:R-:W-:Y:S01]  /*1230*/  USHF.L.U32 UR24, UR48, 0xb, URZ ;  /* 0x0000000b30187899 */ /* 0x000fe200080006ff */
[----:B----4-:R-:W-:Y:S01]  /*1240*/  I2FP.F32.U32 R2, UR8 ;  /* 0x0000000800027c45 */ /* 0x010fe20008201000 */
[----:B---3--:R-:W-:-:S03]  /*1250*/  UISETP.GE.AND UP2, UPT, UR23, 0x1, UPT ;  /* 0x000000011700788c */ /* 0x008fc6000bf46270 */
[----:B------:R-:W2:Y:S01]  /*1260*/  F2I.U32.TRUNC.NTZ R3, R3 ;  /* 0x0000000300037305 */ /* 0x000ea2000020f000 */
[----:B------:R-:W-:Y:S01]  /*1270*/  UMOV UR46, UR7 ;  /* 0x00000007002e7c82 */ /* 0x000fe20008000000 */
[----:B------:R-:W-:Y:S01]  /*1280*/  FMUL R2, R2, UR4 ;  /* 0x0000000402027c20 */ /* 0x000fe20008400000 */
[----:B------:R-:W-:-:S05]  /*1290*/  UMOV UR45, UR8 ;  /* 0x00000008002d7c82 */ /* 0x000fca0008000000 */
[----:B------:R-:W3:Y:S01]  /*12a0*/  F2I.U32.TRUNC.NTZ R2, R2 ;  /* 0x0000000200027305 */ /* 0x000ee2000020f000 */
[----:B--2---:R-:W-:Y:S02]  /*12b0*/  R2UR UR4, R3 ;  /* 0x00000000030472ca */ /* 0x004fe400000e0000 */
[----:B---3--:R-:W-:Y:S02]  /*12c0*/  R2UR UR6, R2 ;  /* 0x00000000020672ca */ /* 0x008fe400000e0000 */
[----:B------:R-:W-:-:S09]  /*12d0*/  PRMT R2, RZ, 0x7610, R2 ;  /* 0x00007610ff027816 */ /* 0x000fd20000000002 */
[----:B------:R-:W-:-:S04]  /*12e0*/  UIADD3 UR5, UPT, UPT, -UR4, URZ, URZ ;  /* 0x000000ff04057290 */ /* 0x000fc8000fffe1ff */
[----:B------:R-:W-:Y:S02]  /*12f0*/  UIMAD UR60, UR60, UR5, UR7 ;  /* 0x000000053c3c72a4 */ /* 0x000fe4000f8e0207 */
[----:B------:R-:W-:-:S04]  /*1300*/  UIADD3 UR4, UPT, UPT, -UR6, URZ, URZ ;  /* 0x000000ff06047290 */ /* 0x000fc8000fffe1ff */
[----:B------:R-:W-:Y:S01]  /*1310*/  UIMAD UR57, UR57, UR4, UR8 ;  /* 0x00000004393972a4 */ /* 0x000fe2000f8e0208 */
[----:B-1----:R-:W-:Y:S11]  /*1320*/  BRA.U UP4, `(.L_x_18) ;  /* 0x0000000104247547 */ /* 0x002ff6000b800000 */
[----:B------:R-:W-:Y:S02]  /*1330*/  UISETP.NE.AND UP0, UPT, UR57, URZ, UPT ;  /* 0x000000ff3900728c */ /* 0x000fe4000bf05270 */
[----:B------:R-:W-:Y:S02]  /*1340*/  UISETP.NE.AND UP1, UPT, UR57, 0x1, UPT ;  /* 0x000000013900788c */ /* 0x000fe4000bf25270 */
[----:B------:R-:W-:Y:S02]  /*1350*/  UISETP.EQ.OR UP0, UPT, UR60, URZ, !UP0 ;  /* 0x000000ff3c00728c */ /* 0x000fe4000c702670 */
[----:B------:R-:W-:Y:S02]  /*1360*/  USEL UR4, URZ, 0x2, UP1 ;  /* 0x00000002ff047887 */ /* 0x000fe40008800000 */
[----:B------:R-:W-:Y:S02]  /*1370*/  USEL UR5, URZ, 0x1, !UP0 ;  /* 0x00000001ff057887 */ /* 0x000fe4000c000000 */
[----:B------:R-:W-:-:S04]  /*1380*/  UISETP.NE.AND UP0, UPT, UR60, URZ, UPT ;  /* 0x000000ff3c00728c */ /* 0x000fc8000bf05270 */
[----:B------:R-:W-:-:S04]  /*1390*/  USEL UR4, UR4, 0x2, UP0 ;  /* 0x0000000204047887 */ /* 0x000fc80008000000 */
[----:B------:R-:W-:-:S06]  /*13a0*/  UIADD3 UR4, UPT, UPT, UR5, UR4, URZ ;  /* 0x0000000405047290 */ /* 0x000fcc000fffe0ff */
[----:B------:R-:W-:Y:S02]  /*13b0*/  MOV R2, UR4 ;  /* 0x0000000400027c02 */ /* 0x000fe40008000f00 */
.L_x_18:
[----:B------:R-:W-:Y:S05]  /*13c0*/  BRA.U !UP2, `(.L_x_19) ;  /* 0x000000010ad47547 */ /* 0x000fea000b800000 */
[----:B------:R-:W1:Y:S01]  /*13d0*/  LDCU.128 UR12, c[0x0][0xb10] ;  /* 0x00016200ff0c77ac */ /* 0x000e620008000c00 */
[----:B------:R-:W2:Y:S01]  /*13e0*/  LDCU UR6, c[0x0][0x370] ;  /* 0x00006e00ff0677ac */ /* 0x000ea20008000800 */
[----:B------:R-:W3:Y:S01]  /*13f0*/  LDCU UR5, c[0x0][0x374] ;  /* 0x00006e80ff0577ac */ /* 0x000ee20008000800 */
[----:B------:R-:W4:Y:S01]  /*1400*/  LDCU UR25, c[0x0][0xb0c] ;  /* 0x00016180ff1977ac */ /* 0x000f220008000800 */
[----:B------:R-:W4:Y:S01]  /*1410*/  LDCU UR4, c[0x0][0xb20] ;  /* 0x00016400ff0477ac */ /* 0x000f220008000800 */
[----:B------:R-:W4:Y:S01]  /*1420*/  LDCU.64 UR8, c[0x0][0xb28] ;  /* 0x00016500ff0877ac */ /* 0x000f220008000a00 */
[----:B-1----:R-:W-:Y:S02]  /*1430*/  UISETP.NE.AND UP0, UPT, UR14, 0x1, UPT ;  /* 0x000000010e00788c */ /* 0x002fe4000bf05270 */
[----:B---3--:R-:W-:Y:S02]  /*1440*/  UIMAD.WIDE.U32 UR10, UR5, UR15, URZ ;  /* 0x0000000f050a72a5 */ /* 0x008fe4000f8e00ff */
[----:B--2---:R-:W-:-:S02]  /*1450*/  UIMAD.WIDE.U32 UR18, UR6, UR12, URZ ;  /* 0x0000000c061272a5 */ /* 0x004fc4000f8e00ff */
[----:B----4-:R-:W-:Y:S02]  /*1460*/  UISETP.NE.AND UP1, UPT, UR25, 0x1, UPT ;  /* 0x000000011900788c */ /* 0x010fe4000bf25270 */
[----:B------:R-:W-:Y:S01]  /*1470*/  UISETP.NE.AND UP2, UPT, UR23, 0x1, UPT ;  /* 0x000000011700788c */ /* 0x000fe2000bf45270 */
[----:B------:R-:W-:Y:S02]  /*1480*/  UMOV UR10, UR11 ;  /* 0x0000000b000a7c82 */ /* 0x000fe40008000000 */
[----:B------:R-:W-:Y:S01]  /*1490*/  UMOV UR18, UR19 ;  /* 0x0000001300127c82 */ /* 0x000fe20008000000 */
[----:B------:R-:W-:Y:S02]  /*14a0*/  @UP0 USHF.R.U32.HI UR5, URZ, UR4, UR10 ;  /* 0x00000004ff050299 */ /* 0x000fe4000801160a */
[----:B------:R-:W-:Y:S02]  /*14b0*/  UIMAD.WIDE.U32 UR20, UR45, UR15, URZ ;  /* 0x0000000f2d1472a5 */ /* 0x000fe4000f8e00ff */
[----:B------:R-:W-:-:S02]  /*14c0*/  UIMAD.WIDE.U32 UR10, UR5, UR8, URZ ;  /* 0x00000008050a72a5 */ /* 0x000fc4000f8e00ff */
[----:B------:R-:W-:Y:S02]  /*14d0*/  @UP1 USHF.R.U32.HI UR6, URZ, UR13, UR18 ;  /* 0x0000000dff061299 */ /* 0x000fe40008011612 */
[----:B------:R-:W-:Y:S02]  /*14e0*/  UIMAD.WIDE.U32 UR16, UR46, UR12, URZ ;  /* 0x0000000c2e1072a5 */ /* 0x000fe4000f8e00ff */
[----:B------:R-:W-:Y:S01]  /*14f0*/  UIMAD.WIDE.U32 UR18, UR6, UR8, URZ ;  /* 0x00000008061272a5 */ /* 0x000fe2000f8e00ff */
[----:B------:R-:W-:Y:S01]  /*1500*/  UMOV UR20, UR21 ;  /* 0x0000001500147c82 */ /* 0x000fe20008000000 */
[----:B------:R-:W-:Y:S01]  /*1510*/  UMOV UR10, UR11 ;  /* 0x0000000b000a7c82 */ /* 0x000fe20008000000 */
[----:B------:R-:W-:Y:S02]  /*1520*/  USHF.R.U32.HI UR20, URZ, UR4, UR20 ;  /* 0x00000004ff147299 */ /* 0x000fe40008011614 */
[----:B------:R-:W-:Y:S02]  /*1530*/  @UP2 USHF.R.U32.HI UR5, URZ, UR9, UR10 ;  /* 0x00000009ff052299 */ /* 0x000fe4000801160a */
[----:B------:R-:W-:Y:S01]  /*1540*/  UMOV UR7, UR19 ;  /* 0x0000001300077c82 */ /* 0x000fe20008000000 */
[----:B------:R-:W-:Y:S01]  /*1550*/  UMOV UR16, UR17 ;  /* 0x0000001100107c82 */ /* 0x000fe20008000000 */
[----:B------:R-:W-:-:S02]  /*1560*/  @UP2 USHF.R.U32.HI UR6, URZ, UR9, UR7 ;  /* 0x00000009ff062299 */ /* 0x000fc40008011607 */
[----:B------:R-:W-:Y:S02]  /*1570*/  USHF.R.U32.HI UR13, URZ, UR13, UR16 ;  /* 0x0000000dff0d7299 */ /* 0x000fe40008011610 */
[----:B------:R-:W-:Y:S02]  /*1580*/  USEL UR4, UR45, UR20, !UP0 ;  /* 0x000000142d047287 */ /* 0x000fe4000c000000 */
[----:B------:R-:W-:Y:S02]  /*1590*/  UIMAD UR7, UR5, UR23, URZ ;  /* 0x00000017050772a4 */ /* 0x000fe4000f8e02ff */
[----:B------:R-:W-:Y:S02]  /*15a0*/  USEL UR5, UR46, UR13, !UP1 ;  /* 0x0000000d2e057287 */ /* 0x000fe4000c800000 */
[----:B------:R-:W-:Y:S02]  /*15b0*/  UIMAD UR12, UR6, UR23, URZ ;  /* 0x00000017060c72a4 */ /* 0x000fe4000f8e02ff */
[----:B------:R-:W-:-:S02]  /*15c0*/  UISETP.GE.AND UP0, UPT, UR4, UR7, UPT ;  /* 0x000000070400728c */ /* 0x000fc4000bf06270 */
[----:B------:R-:W-:Y:S02]  /*15d0*/  UIMAD.WIDE.U32 UR10, UR4, UR8, URZ ;  /* 0x00000008040a72a5 */ /* 0x000fe4000f8e00ff */
[----:B------:R-:W-:Y:S02]  /*15e0*/  UISETP.GE.OR UP0, UPT, UR5, UR12, UP0 ;  /* 0x0000000c0500728c */ /* 0x000fe40008706670 */
[----:B------:R-:W-:Y:S02]  /*15f0*/  UIMAD.WIDE.U32 UR12, UR5, UR8, URZ ;  /* 0x00000008050c72a5 */ /* 0x000fe4000f8e00ff */
[----:B------:R-:W-:Y:S01]  /*1600*/  UIADD3 UR10, UPT, UPT, -UR4, URZ, URZ ;  /* 0x000000ff040a7290 */ /* 0x000fe2000fffe1ff */
[----:B------:R-:W-:Y:S01]  /*1610*/  UMOV UR8, UR11 ;  /* 0x0000000b00087c82 */ /* 0x000fe20008000000 */
[----:B------:R-:W-:Y:S02]  /*1620*/  UIADD3 UR11, UPT, UPT, -UR5, URZ, URZ ;  /* 0x000000ff050b7290 */ /* 0x000fe4000fffe1ff */
[----:B------:R-:W-:-:S03]  /*1630*/  USHF.R.U32.HI UR8, URZ, UR9, UR8 ;  /* 0x00000009ff087299 */ /* 0x000fc60008011608 */
[----:B------:R-:W-:Y:S01]  /*1640*/  @!UP0 UMOV UR7, UR13 ;  /* 0x0000000d00078c82 */ /* 0x000fe20008000000 */
[----:B------:R-:W-:Y:S02]  /*1650*/  UIMAD UR45, UR14, UR10, UR45 ;  /* 0x0000000a0e2d72a4 */ /* 0x000fe4000f8e022d */
[----:B------:R-:W-:Y:S02]  /*1660*/  USEL UR8, UR4, UR8, !UP2 ;  /* 0x0000000804087287 */ /* 0x000fe4000d000000 */
[----:B------:R-:W-:Y:S02]  /*1670*/  @!UP0 USHF.R.U32.HI UR7, URZ, UR9, UR7 ;  /* 0x00000009ff078299 */ /* 0x000fe40008011607 */
[----:B------:R-:W-:Y:S02]  /*1680*/  UIADD3 UR9, UPT, UPT, -UR8, URZ, URZ ;  /* 0x000000ff08097290 */ /* 0x000fe4000fffe1ff */
[----:B------:R-:W-:Y:S02]  /*1690*/  @!UP0 USEL UR7, UR5, UR7, !UP2 ;  /* 0x0000000705078287 */ /* 0x000fe4000d000000 */
[----:B------:R-:W-:-:S02]  /*16a0*/  UIMAD UR9, UR23, UR9, UR4 ;  /* 0x00000009170972a4 */ /* 0x000fc4000f8e0204 */
[----:B------:R-:W-:Y:S02]  /*16b0*/  @!UP0 UIADD3 UR8, UPT, UPT, UR8, -UR7, URZ ;  /* 0x8000000708088290 */ /* 0x000fe4000fffe0ff */
[----:B------:R-:W-:Y:S02]  /*16c0*/  @!UP0 UIMAD UR6, UR9, UR6, UR7 ;  /* 0x00000006090682a4 */ /* 0x000fe4000f8e0207 */
[----:B------:R-:W-:Y:S02]  /*16d0*/  @!UP0 UIMAD UR4, UR8, UR23, UR5 ;  /* 0x00000017080482a4 */ /* 0x000fe4000f8e0205 */
[----:B------:R-:W-:Y:S02]  /*16e0*/  UIMAD UR46, UR25, UR11, UR46 ;  /* 0x0000000b192e72a4 */ /* 0x000fe4000f8e022e */
[----:B------:R-:W-:Y:S01]  /*16f0*/  UIMAD UR45, UR4, UR14, UR45 ;  /* 0x0000000e042d72a4 */ /* 0x000fe2000f8e022d */
[----:B------:R-:W-:Y:S02]  /*1700*/  @!UP0 UMOV UR5, UR6 ;  /* 0x0000000600058c82 */ /* 0x000fe40008000000 */
[----:B------:R-:W-:-:S12]  /*1710*/  UIMAD UR46, UR5, UR25, UR46 ;  /* 0x00000019052e72a4 */ /* 0x000fd8000f8e022e */
.L_x_19:
[----:B------:R-:W-:Y:S02]  /*1720*/  UISETP.NE.AND UP1, UPT, UR26, 0x1, UPT ;  /* 0x000000011a00788c */ /* 0x000fe4000bf25270 */
[----:B------:R-:W-:Y:S02]  /*1730*/  UISETP.NE.AND UP0, UPT, UR22, 0x2, UPT ;  /* 0x000000021600788c */ /* 0x000fe4000bf05270 */
[----:B------:R-:W-:-:S05]  /*1740*/  ULOP3.LUT UR21, UR24, 0x800, URZ, 0xc0, !UPT ;  /* 0x0000080018157892 */ /* 0x000fca000f8ec0ff */
[----:B------:R-:W-:Y:S07]  /*1750*/  BRA.U UP1, `(.L_x_20) ;  /* 0x0000000101447547 */ /* 0x000fee000b800000 */
[----:B------:R-:W1:Y:S01]  /*1760*/  LDCU.128 UR8, c[0x0][0xb10] ;  /* 0x00016200ff0877ac */ /* 0x000e620008000c00 */
[----:B------:R-:W2:Y:S01]  /*1770*/  LDCU UR12, c[0x0][0xb0c] ;  /* 0x00016180ff0c77ac */ /* 0x000ea20008000800 */
[----:B------:R-:W3:Y:S01]  /*1780*/  LDCU UR13, c[0x0][0xb20] ;  /* 0x00016400ff0d77ac */ /* 0x000ee20008000800 */
[----:B-1----:R-:W-:Y:S02]  /*1790*/  UIMAD.WIDE.U32 UR6, UR46, UR8, URZ ;  /* 0x000000082e0672a5 */ /* 0x002fe4000f8e00ff */
[----:B------:R-:W-:Y:S02]  /*17a0*/  UIMAD.WIDE.U32 UR4, UR45, UR11, URZ ;  /* 0x0000000b2d0472a5 */ /* 0x000fe4000f8e00ff */
[----:B--2---:R-:W-:Y:S02]  /*17b0*/  UISETP.NE.AND UP2, UPT, UR12, 0x1, UPT ;  /* 0x000000010c00788c */ /* 0x004fe4000bf45270 */
[----:B------:R-:W-:Y:S01]  /*17c0*/  UISETP.NE.AND UP1, UPT, UR10, 0x1, UPT ;  /* 0x000000010a00788c */ /* 0x000fe2000bf25270 */
[----:B------:R-:W-:-:S02]  /*17d0*/  UMOV UR6, UR7 ;  /* 0x0000000700067c82 */ /* 0x000fc40008000000 */
[----:B------:R-:W-:Y:S01]  /*17e0*/  UMOV UR4, UR5 ;  /* 0x0000000500047c82 */ /* 0x000fe20008000000 */
[----:B------:R-:W-:Y:S02]  /*17f0*/  USHF.R.U32.HI UR6, URZ, UR9, UR6 ;  /* 0x00000009ff067299 */ /* 0x000fe40008011606 */
[----:B---3--:R-:W-:Y:S02]  /*1800*/  USHF.R.U32.HI UR4, URZ, UR13, UR4 ;  /* 0x0000000dff047299 */ /* 0x008fe40008011604 */
[----:B------:R-:W-:Y:S02]  /*1810*/  USEL UR5, UR46, UR6, !UP2 ;  /* 0x000000062e057287 */ /* 0x000fe4000d000000 */
[----:B------:R-:W-:-:S04]  /*1820*/  USEL UR4, UR45, UR4, !UP1 ;  /* 0x000000042d047287 */ /* 0x000fc8000c800000 */
[----:B------:R-:W-:Y:S02]  /*1830*/  UIADD3 UR6, UPT, UPT, UR5, -UR4, URZ ;  /* 0x8000000405067290 */ /* 0x000fe4000fffe0ff */
[----:B------:R-:W-:Y:S02]  /*1840*/  UIADD3 UR4, UPT, UPT, -UR5, UR4, URZ ;  /* 0x0000000405047290 */ /* 0x000fe4000fffe1ff */
[----:B------:R-:W-:Y:S02]  /*1850*/  UIMAD UR45, UR6, UR10, UR45 ;  /* 0x0000000a062d72a4 */ /* 0x000fe4000f8e022d */
[----:B------:R-:W-:-:S12]  /*1860*/  UIMAD UR46, UR4, UR12, UR46 ;  /* 0x0000000c042e72a4 */ /* 0x000fd8000f8e022e */
.L_x_20:
[----:B------:R-:W-:Y:S05]  /*1870*/  BRA.U !UP5, `(.L_x_21) ;  /* 0x000000010d0c7547 */ /* 0x000fea000b800000 */
[----:B------:R-:W-:Y:S01]  /*1880*/  UCGABAR_WAIT ;  /* 0x0000000000007dc7 */ /* 0x000fe20008000000 */
[----:B------:R-:W-:Y:S01]  /*1890*/  CCTL.IVALL ;  /* 0x00000000ff00798f */ /* 0x000fe20002000000 */
[----:B------:R-:W-:Y:S05]  /*18a0*/  BRA `(.L_x_22) ;  /* 0x0000000000047947 */ /* 0x000fea0003800000 */
.L_x_21:
[----:B------:R-:W-:Y:S06]  /*18b0*/  BAR.SYNC.DEFER_BLOCKING 0x0 ;  /* 0x0000000000007b1d */ /* 0x000fec0000010000 */
.L_x_22:
[----:B------:R-:W-:Y:S05]  /*18c0*/  BRA.U UP0, `(.L_x_23) ;  /* 0x0000001d00f87547 */ /* 0x000fea000b800000 */
[----:B------:R-:W1:Y:S01]  /*18d0*/  LDCU UR6, c[0x0][0x38c] ;  /* 0x00007180ff0677ac */ /* 0x000e620008000800 */
[----:B------:R-:W-:Y:S01]  /*18e0*/  PLOP3.LUT P1, PT, PT, PT, UP3, 0x80, 0x8 ;  /* 0x000000000008781c */ /* 0x000fe20003f2f038 */
[----:B------:R-:W-:Y:S01]  /*18f0*/  IMAD.MOV.U32 R12, RZ, RZ, 0x1 ;  /* 0x00000001ff0c7424 */ /* 0x000fe200078e00ff */
[----:B------:R-:W-:Y:S01]  /*1900*/  ISETP.EQ.OR P2, PT, R0, RZ, P3 ;  /* 0x000000ff0000720c */ /* 0x000fe20001f42670 */
[----:B------:R-:W-:Y:S01]  /*1910*/  UISETP.NE.AND UP1, UPT, UR22, URZ, UPT ;  /* 0x000000ff1600728c */ /* 0x000fe2000bf25270 */
[----:B------:R-:W-:Y:S02]  /*1920*/  PLOP3.LUT P1, PT, P1, PT, PT, 0x8, 0x80 ;  /* 0x000000000080781c */ /* 0x000fe40000f2e170 */
[----:B------:R-:W-:Y:S01]  /*1930*/  CS2R R10, SRZ ;  /* 0x00000000000a7805 */ /* 0x000fe2000001ff00 */
[----:B------:R-:W-:Y:S01]  /*1940*/  IMAD.MOV.U32 R9, RZ, RZ, RZ ;  /* 0x000000ffff097224 */ /* 0x000fe200078e00ff */
[----:B------:R-:W2:Y:S01]  /*1950*/  LDCU UR39, c[0x0][0x370] ;  /* 0x00006e00ff2777ac */ /* 0x000ea20008000800 */
[----:B------:R-:W-:Y:S01]  /*1960*/  IMAD.MOV.U32 R8, RZ, RZ, 0x1 ;  /* 0x00000001ff087424 */ /* 0x000fe200078e00ff */
[----:B------:R-:W3:Y:S01]  /*1970*/  LDCU.64 UR28, c[0x0][0x348] ;  /* 0x00006900ff1c77ac */ /* 0x000ee20008000a00 */
[----:B------:R-:W-:-:S02]  /*1980*/  USHF.R.U32.HI UR44, URZ, 0x6, UR21 ;  /* 0x00000006ff2c7899 */ /* 0x000fc40008011615 */
[----:B-1----:R-:W-:Y:S02]  /*1990*/  UIADD3 UR5, UPT, UPT, UR6, 0x3f, URZ ;  /* 0x0000003f06057890 */ /* 0x002fe4000fffe0ff */
[----:B------:R-:W-:Y:S02]  /*19a0*/  UIADD3 UR47, UPT, UPT, UR6, 0x7e, URZ ;  /* 0x0000007e062f7890 */ /* 0x000fe4000fffe0ff */
[----:B------:R-:W-:Y:S01]  /*19b0*/  USHF.R.S32.HI UR4, URZ, 0x1f, UR5 ;  /* 0x0000001fff047899 */ /* 0x000fe20008011405 */
[----:B------:R-:W1:Y:S03]  /*19c0*/  LDCU UR38, c[0x0][0x374] ;  /* 0x00006e80ff2677ac */ /* 0x000e660008000800 */
[----:B------:R-:W-:Y:S02]  /*19d0*/  ULEA.HI UR4, UR4, UR5, URZ, 0x6 ;  /* 0x0000000504047291 */ /* 0x000fe4000f8f30ff */
[----:B------:R-:W-:-:S02]  /*19e0*/  USEL UR25, UR34, 0x2, UP1 ;  /* 0x0000000222197887 */ /* 0x000fc40008800000 */
[----:B------:R-:W-:Y:S02]  /*19f0*/  USHF.R.S32.HI UR42, URZ, 0x6, UR4 ;  /* 0x00000006ff2a7899 */ /* 0x000fe40008011404 */
[----:B------:R-:W-:Y:S02]  /*1a00*/  UIADD3 UR4, UPT, UPT, UR6, -0x1, URZ ;  /* 0xffffffff06047890 */ /* 0x000fe4000fffe0ff */
[----:B------:R-:W-:Y:S02]  /*1a10*/  UISETP.LT.U32.AND UP0, UPT, UR42, 0x1b, UPT ;  /* 0x0000001b2a00788c */ /* 0x000fe4000bf01070 */
[----:B------:R-:W-:Y:S02]  /*1a20*/  UISETP.GE.U32.AND UP2, UPT, UR4, -0x7f, UPT ;  /* 0xffffff810400788c */ /* 0x000fe4000bf46070 */
[----:B------:R-:W-:Y:S01]  /*1a30*/  USEL UR41, UR42, 0x1b, UP0 ;  /* 0x0000001b2a297887 */ /* 0x000fe20008000000 */
[----:B------:R-:W-:-:S03]  /*1a40*/  UMOV UR5, URZ ;  /* 0x000000ff00057c82 */ /* 0x000fc60008000000 */
[----:B------:R-:W-:Y:S02]  /*1a50*/  UIADD3 UR24, UPT, UPT, UR41, -0x1, URZ ;  /* 0xffffffff29187890 */ /* 0x000fe4000fffe0ff */
[----:B------:R-:W-:-:S03]  /*1a60*/  UIADD3 UR43, UPT, UPT, UR42, -UR41, URZ ;  /* 0x800000292a2b7290 */ /* 0x000fc6000fffe0ff */
[----:B------:R-:W-:-:S04]  /*1a70*/  @UP2 UIADD3 UR24, UPT, UPT, UR41, URZ, URZ ;  /* 0x000000ff29182290 */ /* 0x000fc8000fffe0ff */
[----:B-123--:R-:W-:-:S12]  /*1a80*/  UIADD3 UR24, UPT, UPT, UR24, 0x1, URZ ;  /* 0x0000000118187890 */ /* 0x00efd8000fffe0ff */
.L_x_43:
[----:B------:R-:W-:Y:S01]  /*1a90*/  UISETP.NE.AND UP0, UPT, UR48, URZ, UPT ;  /* 0x000000ff3000728c */ /* 0x000fe2000bf05270 */
[----:B------:R-:W1:Y:S08]  /*1aa0*/  S2UR UR48, SR_CgaCtaId ;  /* 0x00000000003079c3 */ /* 0x000e700000008800 */
[----:B------:R-:W-:Y:S05]  /*1ab0*/  BRA.U UP0, `(.L_x_24) ;  /* 0x0000000100347547 */ /* 0x000fea000b800000 */
[----:B------:R-:W2:Y:S01]  /*1ac0*/  S2R R0, SR_CgaCtaId ;  /* 0x0000000000007919 */ /* 0x000ea20000008800 */
[----:B------:R-:W-:-:S04]  /*1ad0*/  MOV R2, 0x400 ;  /* 0x0000040000027802 */ /* 0x000fc80000000f00 */
[----:B--2---:R-:W-:Y:S02]  /*1ae0*/  LEA R0, R0, R2, 0x18 ;  /* 0x0000000200007211 */ /* 0x004fe400078ec0ff */
[----:B------:R-:W-:-:S03]  /*1af0*/  SHF.L.U32 R2, R8, 0x1f, RZ ;  /* 0x0000001f08027819 */ /* 0x000fc600000006ff */
[----:B------:R-:W-:-:S04]  /*1b00*/  IMAD R0, R9, 0x8, R0 ;  /* 0x0000000809007824 */ /* 0x000fc800078e0200 */
[----:B------:R-:W2:Y:S02]  /*1b10*/  SYNCS.PHASECHK.TRANS64.TRYWAIT P0, [R0+URZ+0x240], R2 ;  /* 0x00024002000075a7 */ /* 0x000ea400080011ff */
[----:B--2---:R-:W-:Y:S05]  /*1b20*/  @!P0 BRA `(.L_x_25) ;  /* 0x0000005800ec8947 */ /* 0x004fea0003800000 */
.L_x_126:
[----:B------:R-:W-:Y:S01]  /*1b30*/  VIADD R9, R9, 0x1 ;  /* 0x0000000109097836 */ /* 0x000fe20000000000 */
[----:B------:R2:W-:Y:S04]  /*1b40*/  SYNCS.ARRIVE.TRANS64.A1T0 RZ, [R0+URZ+0x230], RZ ;  /* 0x000230ff00ff79a7 */ /* 0x0005e800081000ff */
[----:B------:R-:W-:-:S04]  /*1b50*/  ISETP.NE.AND P0, PT, R9, 0x2, PT ;  /* 0x000000020900780c */ /* 0x000fc80003f05270 */
[----:B------:R-:W-:Y:S02]  /*1b60*/  SEL R9, R9, RZ, P0 ;  /* 0x000000ff09097207 */ /* 0x000fe40000000000 */
[----:B--2---:R-:W-:-:S04]  /*1b70*/  SEL R0, RZ, 0x1, P0 ;  /* 0x00000001ff007807 */ /* 0x004fc80000000000 */
[----:B------:R-:W-:-:S07]  /*1b80*/  LOP3.LUT R8, R8, R0, RZ, 0x3c, !PT ;  /* 0x0000000008087212 */ /* 0x000fce00078e3cff */
.L_x_24:
[----:B------:R-:W-:Y:S01]  /*1b90*/  UMOV UR6, 0x400 ;  /* 0x0000040000067882 */ /* 0x000fe20000000000 */
[----:B------:R-:W-:Y:S01]  /*1ba0*/  SHF.L.U32 R0, R12, 0x1f, RZ ;  /* 0x0000001f0c007819 */ /* 0x000fe200000006ff */
[----:B-1----:R-:W-:Y:S02]  /*1bb0*/  ULEA UR6, UR48, UR6, 0x18 ;  /* 0x0000000630067291 */ /* 0x002fe4000f8ec0ff */
[----:B------:R-:W-:Y:S02]  /*1bc0*/  UISETP.GE.U32.AND UP0, UPT, UR47, 0x7f, UPT ;  /* 0x0000007f2f00788c */ /* 0x000fe4000bf06070 */
[----:B------:R-:W-:Y:S02]  /*1bd0*/  ULEA UR4, UR5, UR6, 0x3 ;  /* 0x0000000605047291 */ /* 0x000fe4000f8e18ff */
[----:B------:R-:W-:Y:S02]  /*1be0*/  USHF.L.U32 UR11, UR45, 0x6, URZ ;  /* 0x000000062d0b7899 */ /* 0x000fe400080006ff */
[----:B------:R-:W-:Y:S01]  /*1bf0*/  ULEA UR35, UR46, UR44, 0x6 ;  /* 0x0000002c2e237291 */ /* 0x000fe2000f8e30ff */
[----:B------:R-:W-:-:S04]  /*1c00*/  UMOV UR13, URZ ;  /* 0x000000ff000d7c82 */ /* 0x000fc80008000000 */
[----:B------:R1:W2:Y:S01]  /*1c10*/  SYNCS.PHASECHK.TRANS64.TRYWAIT P0, [UR4+0xd8], R0 ;  /* 0x0000d800ff0075a7 */ /* 0x0002a20008001104 */
[----:B------:R-:W-:Y:S06]  /*1c20*/  BRA.U !UP0, `(.L_x_26) ;  /* 0x0000000108bc7547 */ /* 0x000fec000b800000 */
[----:B------:R-:W-:Y:S01]  /*1c30*/  UMOV UR7, URZ ;  /* 0x000000ff00077c82 */ /* 0x000fe20008000000 */
[----:B------:R-:W-:-:S05]  /*1c40*/  UMOV UR4, UR5 ;  /* 0x0000000500047c82 */ /* 0x000fca0008000000 */
.L_x_32:
[----:B------:R-:W-:Y:S01]  /*1c50*/  ULEA UR33, UR4, UR6, 0x3 ;  /* 0x0000000604217291 */ /* 0x000fe2000f8e18ff */
[----:B--2---:R-:W-:Y:S01]  /*1c60*/  @!P3 MOV R2, 0x2000 ;  /* 0x000020000002b802 */ /* 0x004fe20000000f00 */
[----:B--2-4-:R-:W-:Y:S10]  /*1c70*/  @P0 BRA `(.L_x_27) ;  /* 0x00000000000c0947 */ /* 0x014ff40003800000 */
[----:B------:R-:W-:-:S04]  /*1c80*/  SHF.L.U32 R3, R12, 0x1f, RZ ;  /* 0x0000001f0c037819 */ /* 0x000fc800000006ff */
[----:B------:R-:W2:Y:S02]  /*1c90*/  SYNCS.PHASECHK.TRANS64.TRYWAIT P0, [UR33+0xd8], R3 ;  /* 0x0000d803ff0075a7 */ /* 0x000ea40008001121 */
[----:B--2---:R-:W-:Y:S05]  /*1ca0*/  @!P0 BRA `(.L_x_28) ;  /* 0x0000005800a08947 */ /* 0x004fea0003800000 */
.L_x_27:
[----:B------:R2:W-:Y:S01]  /*1cb0*/  @!P3 SYNCS.ARRIVE.TRANS64 RZ, [UR33], R2 ;  /* 0x00000002ffffb9a7 */ /* 0x0005e20008000021 */
[----:B------:R-:W-:-:S04]  /*1cc0*/  ULOP3.LUT UR5, UR25, 0x2, URZ, 0xfc, !UPT ;  /* 0x0000000219057892 */ /* 0x000fc8000f8efcff */
[----:B------:R-:W-:-:S09]  /*1cd0*/  UISETP.NE.AND UP0, UPT, UR5, 0x2, UPT ;  /* 0x000000020500788c */ /* 0x000fd2000bf05270 */
[----:B------:R-:W-:Y:S05]  /*1ce0*/  BRA.U UP0, `(.L_x_29) ;  /* 0x0000000100047547 */ /* 0x000fea000b800000 */
[----:B------:R-:W-:Y:S05]  /*1cf0*/  BPT.TRAP 0x1 ;  /* 0x000000040000795c */ /* 0x000fea0000300000 */
.L_x_29:
[----:B------:R-:W-:Y:S04]  /*1d00*/  BSSY.RECONVERGENT B0, `(.L_x_30) ;  /* 0x0000003000007945 */ /* 0x000fe80003800200 */
[----:B------:R-:W-:Y:S05]  /*1d10*/  @P2 BRA `(.L_x_31) ;  /* 0x0000000000042947 */ /* 0x000fea0003800000 */
[----:B------:R-:W-:Y:S05]  /*1d20*/  BPT.TRAP 0x1 ;  /* 0x000000040000795c */ /* 0x000fea0000300000 */
.L_x_31:
[----:B------:R-:W-:Y:S05]  /*1d30*/  BSYNC.RECONVERGENT B0 ;  /* 0x0000000000007941 */ /* 0x000fea0003800200 */
.L_x_30:
[----:B------:R-:W-:Y:S02]  /*1d40*/  UIADD3 UR5, UPT, UPT, UR4, 0x1, URZ ;  /* 0x0000000104057890 */ /* 0x000fe4000fffe0ff */
[----:B------:R-:W-:Y:S02]  /*1d50*/  UIADD3 UR16, UP1, UPT, UR28, 0x80, URZ ;  /* 0x000000801c107890 */ /* 0x000fe4000ff3e0ff */
[----:B------:R-:W-:Y:S02]  /*1d60*/  UISETP.NE.AND UP0, UPT, UR5, 0x1b, UPT ;  /* 0x0000001b0500788c */ /* 0x000fe4000bf05270 */
[----:B------:R-:W-:Y:S02]  /*1d70*/  USHF.L.U32 UR34, UR7, 0x6, URZ ;  /* 0x0000000607227899 */ /* 0x000fe400080006ff */
[----:B------:R-:W-:Y:S02]  /*1d80*/  USEL UR9, URZ, 0x1, UP0 ;  /* 0x00000001ff097887 */ /* 0x000fe40008000000 */
[----:B------:R-:W-:-:S02]  /*1d90*/  USEL UR5, UR5, URZ, UP0 ;  /* 0x000000ff05057287 */ /* 0x000fc40008000000 */
[----:B------:R-:W-:Y:S02]  /*1da0*/  UIADD3 UR14, UP0, UPT, UR28, 0x180, URZ ;  /* 0x000001801c0e7890 */ /* 0x000fe4000ff1e0ff */
[----:B------:R-:W-:Y:S01]  /*1db0*/  ULEA UR8, UR5, UR6, 0x3 ;  /* 0x0000000605087291 */ /* 0x000fe2000f8e18ff */
[----:B------:R-:W-:Y:S01]  /*1dc0*/  LOP3.LUT R12, R12, UR9, RZ, 0x3c, !PT ;  /* 0x000000090c0c7c12 */ /* 0x000fe2000f8e3cff */
[----:B------:R-:W-:Y:S02]  /*1dd0*/  UIADD3.X UR17, UPT, UPT, URZ, UR29, URZ, UP1, !UPT ;  /* 0x0000001dff117290 */ /* 0x000fe40008ffe4ff */
[----:B------:R-:W-:Y:S01]  /*1de0*/  UIADD3.X UR15, UPT, UPT, URZ, UR29, URZ, UP0, !UPT ;  /* 0x0000001dff0f7290 */ /* 0x000fe200087fe4ff */
[----:B-1----:R-:W-:Y:S01]  /*1df0*/  SHF.L.U32 R0, R12, 0x1f, RZ ;  /* 0x0000001f0c007819 */ /* 0x002fe200000006ff */
[----:B------:R-:W-:Y:S01]  /*1e00*/  UMOV UR18, 0x0 ;  /* 0x0000000000127882 */ /* 0x000fe20000000000 */
[----:B------:R-:W-:Y:S01]  /*1e10*/  UMOV UR19, 0x10000000 ;  /* 0x1000000000137882 */ /* 0x000fe20000000000 */
[----:B------:R-:W-:Y:S01]  /*1e20*/  UMOV UR12, UR36 ;  /* 0x00000024000c7c82 */ /* 0x000fe20008000000 */
[----:B------:R3:W4:Y:S01]  /*1e30*/  SYNCS.PHASECHK.TRANS64.TRYWAIT P0, [UR8+0xd8], R0 ;  /* 0x0000d800ff0075a7 */ /* 0x0007220008001108 */
[----:B------:R-:W-:Y:S01]  /*1e40*/  USHF.L.U32 UR8, UR4, 0xc, URZ ;  /* 0x0000000c04087899 */ /* 0x000fe200080006ff */
[----:B------:R-:W-:-:S02]  /*1e50*/  UMOV UR9, UR33 ;  /* 0x0000002100097c82 */ /* 0x000fc40008000000 */
[----:B------:R-:W-:Y:S01]  /*1e60*/  UMOV UR4, 0x30000 ;  /* 0x0003000000047882 */ /* 0x000fe20000000000 */
[----:B------:R-:W-:Y:S02]  /*1e70*/  ULOP3.LUT UR32, UR8, UR21, URZ, 0xfc, !UPT ;  /* 0x0000001508207292 */ /* 0x000fe4000f8efcff */
[----:B------:R-:W-:Y:S02]  /*1e80*/  UIADD3 UR8, UPT, UPT, UR6, 0x1d600, UR8 ;  /* 0x0001d60006087890 */ /* 0x000fe4000fffe008 */
[----:B------:R-:W-:Y:S01]  /*1e90*/  UIADD3 UR32, UPT, UPT, UR6, 0x2600, UR32 ;  /* 0x0000260006207890 */ /* 0x000fe2000fffe020 */
[----:B------:R-:W-:Y:S01]  /*1ea0*/  UMOV UR10, UR34 ;  /* 0x00000022000a7c82 */ /* 0x000fe20008000000 */
[----:B------:R-:W-:Y:S01]  /*1eb0*/  UIADD3 UR7, UPT, UPT, UR7, 0x1, URZ ;  /* 0x0000000107077890 */ /* 0x000fe2000fffe0ff */
[----:B------:R-:W-:-:S03]  /*1ec0*/  UMOV UR13, UR24 ;  /* 0x00000018000d7c82 */ /* 0x000fc60008000000 */
[----:B------:R-:W-:-:S03]  /*1ed0*/  UISETP.NE.AND UP0, UPT, UR7, UR24, UPT ;  /* 0x000000180700728c */ /* 0x000fc6000bf05270 */
[----:B------:R1:W-:Y:S01]  /*1ee0*/  UTMALDG.3D.MULTICAST [UR32], [UR16], UR4, desc[UR18] ;  /* 0x00001220100073b4 */ /* 0x0003e20008011804 */
[----:B------:R3:W-:Y:S01]  /*1ef0*/  UTMALDG.3D [UR8], [UR14], desc[UR18] ;  /* 0x000012080e0075b4 */ /* 0x0007e20008011000 */
[----:B-1----:R-:W-:-:S04]  /*1f00*/  UMOV UR4, UR5 ;  /* 0x0000000500047c82 */ /* 0x002fc80008000000 */
[----:B---3--:R-:W-:Y:S05]  /*1f10*/  BRA.U UP0, `(.L_x_32) ;  /* 0xfffffffd004c7547 */ /* 0x008fea000b83ffff */
.L_x_26:
[----:B------:R-:W-:Y:S01]  /*1f20*/  ULEA UR4, UR5, UR6, 0x3 ;  /* 0x0000000605047291 */ /* 0x000fe2000f8e18ff */
[----:B-1----:R-:W-:Y:S01]  /*1f30*/  SHF.L.U32 R0, R12, 0x1f, RZ ;  /* 0x0000001f0c007819 */ /* 0x002fe200000006ff */
[----:B------:R-:W-:Y:S01]  /*1f40*/  @!P1 SYNCS.ARRIVE.TRANS64.A1T0 RZ, [UR6+0x1c8], RZ ;  /* 0x0001c8ffffff99a7 */ /* 0x000fe20008100006 */
[----:B------:R-:W-:-:S06]  /*1f50*/  UISETP.GT.AND UP0, UPT, UR42, UR41, UPT ;  /* 0x000000292a00728c */ /* 0x000fcc000bf04270 */
[----:B--2-4-:R1:W2:Y:S03]  /*1f60*/  SYNCS.PHASECHK.TRANS64.TRYWAIT P0, [UR4+0xd8], R0 ;  /* 0x0000d800ff0075a7 */ /* 0x0142a60008001104 */
[----:B------:R-:W-:Y:S05]  /*1f70*/  BRA.U !UP0, `(.L_x_33) ;  /* 0x0000000108c07547 */ /* 0x000fea000b800000 */
[----:B------:R-:W-:Y:S01]  /*1f80*/  UIADD3 UR26, UPT, UPT, UR43, UR13, URZ ;  /* 0x0000000d2b1a7290 */ /* 0x000fe2000fffe0ff */
[----:B------:R-:W-:-:S11]  /*1f90*/  UMOV UR4, UR5 ;  /* 0x0000000500047c82 */ /* 0x000fd60008000000 */
.L_x_39:
[----:B------:R-:W-:Y:S01]  /*1fa0*/  ULEA UR17, UR4, UR6, 0x3 ;  /* 0x0000000604117291 */ /* 0x000fe2000f8e18ff */
[----:B--2---:R-:W-:Y:S01]  /*1fb0*/  @!P3 MOV R2, 0x2000 ;  /* 0x000020000002b802 */ /* 0x004fe20000000f00 */
[----:B--2-4-:R-:W-:Y:S10]  /*1fc0*/  @P0 BRA `(.L_x_34) ;  /* 0x00000000000c0947 */ /* 0x014ff40003800000 */
[----:B------:R-:W-:-:S04]  /*1fd0*/  SHF.L.U32 R3, R12, 0x1f, RZ ;  /* 0x0000001f0c037819 */ /* 0x000fc800000006ff */
[----:B------:R-:W2:Y:S02]  /*1fe0*/  SYNCS.PHASECHK.TRANS64.TRYWAIT P0, [UR17+0xd8], R3 ;  /* 0x0000d803ff0075a7 */ /* 0x000ea40008001111 */
[----:B--2---:R-:W-:Y:S05]  /*1ff0*/  @!P0 BRA `(.L_x_35) ;  /* 0x0000005400e48947 */ /* 0x004fea0003800000 */
.L_x_34:
[----:B------:R2:W-:Y:S01]  /*2000*/  @!P3 SYNCS.ARRIVE.TRANS64 RZ, [UR17], R2 ;  /* 0x00000002ffffb9a7 */ /* 0x0005e20008000011 */
[----:B------:R-:W-:-:S04]  /*2010*/  ULOP3.LUT UR5, UR25, 0x2, URZ, 0xfc, !UPT ;  /* 0x0000000219057892 */ /* 0x000fc8000f8efcff */
[----:B------:R-:W-:-:S09]  /*2020*/  UISETP.NE.AND UP0, UPT, UR5, 0x2, UPT ;  /* 0x000000020500788c */ /* 0x000fd2000bf05270 */
[----:B------:R-:W-:Y:S05]  /*2030*/  BRA.U UP0, `(.L_x_36) ;  /* 0x0000000100047547 */ /* 0x000fea000b800000 */
[----:B------:R-:W-:Y:S05]  /*2040*/  BPT.TRAP 0x1 ;  /* 0x000000040000795c */ /* 0x000fea0000300000 */
.L_x_36:
[----:B------:R-:W-:Y:S04]  /*2050*/  BSSY.RECONVERGENT B0, `(.L_x_37) ;  /* 0x0000003000007945 */ /* 0x000fe80003800200 */
[----:B------:R-:W-:Y:S05]  /*2060*/  @P2 BRA `(.L_x_38) ;  /* 0x0000000000042947 */ /* 0x000fea0003800000 */
[----:B------:R-:W-:Y:S05]  /*2070*/  BPT.TRAP 0x1 ;  /* 0x000000040000795c */ /* 0x000fea0000300000 */
.L_x_38:
[----:B------:R-:W-:Y:S05]  /*2080*/  BSYNC.RECONVERGENT B0 ;  /* 0x0000000000007941 */ /* 0x000fea0003800200 */
.L_x_37:
[----:B------:R-:W-:Y:S02]  /*2090*/  UIADD3 UR5, UPT, UPT, UR4, 0x1, URZ ;  /* 0x0000000104057890 */ /* 0x000fe4000fffe0ff */
[----:B------:R-:W-:Y:S02]  /*20a0*/  UIADD3 UR14, UP1, UPT, UR28, 0x80, URZ ;  /* 0x000000801c0e7890 */ /* 0x000fe4000ff3e0ff */
[----:B------:R-:W-:Y:S02]  /*20b0*/  UISETP.NE.AND UP0, UPT, UR5, 0x1b, UPT ;  /* 0x0000001b0500788c */ /* 0x000fe4000bf05270 */
[----:B------:R-:W-:Y:S02]  /*20c0*/  USHF.L.U32 UR18, UR13, 0x6, URZ ;  /* 0x000000060d127899 */ /* 0x000fe400080006ff */
[----:B------:R-:W-:Y:S02]  /*20d0*/  USEL UR8, URZ, 0x1, UP0 ;  /* 0x00000001ff087887 */ /* 0x000fe40008000000 */
[----:B------:R-:W-:-:S02]  /*20e0*/  USEL UR5, UR5, URZ, UP0 ;  /* 0x000000ff05057287 */ /* 0x000fc40008000000 */
[----:B------:R-:W-:Y:S02]  /*20f0*/  UIADD3 UR22, UP0, UPT, UR28, 0x180, URZ ;  /* 0x000001801c167890 */ /* 0x000fe4000ff1e0ff */
[----:B------:R-:W-:Y:S01]  /*2100*/  LOP3.LUT R12, R12, UR8, RZ, 0x3c, !PT ;  /* 0x000000080c0c7c12 */ /* 0x000fe2000f8e3cff */
[----:B------:R-:W-:Y:S02]  /*2110*/  USHF.L.U32 UR8, UR4, 0xc, URZ ;  /* 0x0000000c04087899 */ /* 0x000fe400080006ff */
[----:B------:R-:W-:Y:S01]  /*2120*/  ULEA UR7, UR5, UR6, 0x3 ;  /* 0x0000000605077291 */ /* 0x000fe2000f8e18ff */
[----:B-1----:R-:W-:Y:S01]  /*2130*/  SHF.L.U32 R0, R12, 0x1f, RZ ;  /* 0x0000001f0c007819 */ /* 0x002fe200000006ff */
[----:B------:R-:W-:Y:S02]  /*2140*/  ULOP3.LUT UR16, UR8, UR21, URZ, 0xfc, !UPT ;  /* 0x0000001508107292 */ /* 0x000fe4000f8efcff */
[----:B------:R-:W-:Y:S02]  /*2150*/  UIADD3.X UR15, UPT, UPT, URZ, UR29, URZ, UP1, !UPT ;  /* 0x0000001dff0f7290 */ /* 0x000fe40008ffe4ff */
[----:B------:R-:W-:-:S02]  /*2160*/  UIADD3 UR16, UPT, UPT, UR6, 0x2600, UR16 ;  /* 0x0000260006107890 */ /* 0x000fc4000fffe010 */
[----:B------:R-:W-:Y:S01]  /*2170*/  UIADD3 UR8, UPT, UPT, UR6, 0x1d600, UR8 ;  /* 0x0001d60006087890 */ /* 0x000fe2000fffe008 */
[----:B------:R3:W4:Y:S01]  /*2180*/  SYNCS.PHASECHK.TRANS64.TRYWAIT P0, [UR7+0xd8], R0 ;  /* 0x0000d800ff0075a7 */ /* 0x0007220008001107 */
[----:B------:R-:W-:Y:S01]  /*2190*/  UIADD3.X UR23, UPT, UPT, URZ, UR29, URZ, UP0, !UPT ;  /* 0x0000001dff177290 */ /* 0x000fe200087fe4ff */
[----:B------:R-:W-:Y:S01]  /*21a0*/  UMOV UR4, 0x30000 ;  /* 0x0003000000047882 */ /* 0x000fe20000000000 */
[----:B------:R-:W-:Y:S01]  /*21b0*/  UMOV UR30, 0x0 ;  /* 0x00000000001e7882 */ /* 0x000fe20000000000 */
[----:B------:R-:W-:Y:S01]  /*21c0*/  UMOV UR31, 0x10000000 ;  /* 0x10000000001f7882 */ /* 0x000fe20000000000 */
[----:B------:R-:W-:Y:S01]  /*21d0*/  UMOV UR19, UR35 ;  /* 0x0000002300137c82 */ /* 0x000fe20008000000 */
[----:B------:R-:W-:Y:S01]  /*21e0*/  UMOV UR20, UR36 ;  /* 0x0000002400147c82 */ /* 0x000fe20008000000 */
[----:B------:R-:W-:Y:S01]  /*21f0*/  UMOV UR12, UR36 ;  /* 0x00000024000c7c82 */ /* 0x000fe20008000000 */
[----:B------:R-:W-:Y:S01]  /*2200*/  UMOV UR9, UR17 ;  /* 0x0000001100097c82 */ /* 0x000fe20008000000 */
[----:B------:R-:W-:Y:S01]  /*2210*/  UMOV UR10, UR18 ;  /* 0x00000012000a7c82 */ /* 0x000fe20008000000 */
[----:B------:R1:W-:Y:S01]  /*2220*/  UTMALDG.3D.MULTICAST [UR16], [UR14], UR4, desc[UR30] ;  /* 0x00001e100e0073b4 */ /* 0x0003e20008011804 */
[----:B------:R-:W-:-:S04]  /*2230*/  UIADD3 UR13, UPT, UPT, UR13, 0x1, URZ ;  /* 0x000000010d0d7890 */ /* 0x000fc8000fffe0ff */
[----:B------:R-:W-:Y:S01]  /*2240*/  UISETP.NE.AND UP0, UPT, UR13, UR26, UPT ;  /* 0x0000001a0d00728c */ /* 0x000fe2000bf05270 */
[----:B------:R3:W-:Y:S01]  /*2250*/  UTMALDG.3D [UR8], [UR22], desc[UR30] ;  /* 0x00001e08160075b4 */ /* 0x0007e20008011000 */
[----:B-1----:R-:W-:-:S07]  /*2260*/  UMOV UR4, UR5 ;  /* 0x0000000500047c82 */ /* 0x002fce0008000000 */
[----:B---3--:R-:W-:Y:S05]  /*2270*/  BRA.U UP0, `(.L_x_39) ;  /* 0xfffffffd00487547 */ /* 0x008fea000b83ffff */
.L_x_33:
[C---:B------:R-:W-:Y:S01]  /*2280*/  LEA R3, R11.reuse, UR6, 0x3 ;  /* 0x000000060b037c11 */ /* 0x040fe2000f8e18ff */
[----:B------:R-:W-:Y:S01]  /*2290*/  NOP ;  /* 0x0000000000007918 */ /* 0x000fe20000000000 */
[----:B-1----:R-:W-:Y:S02]  /*22a0*/  SHF.L.U32 R0, R10, 0x1f, RZ ;  /* 0x0000001f0a007819 */ /* 0x002fe400000006ff */
[----:B------:R-:W-:Y:S02]  /*22b0*/  LEA R4, R11, UR6, 0x4 ;  /* 0x000000060b047c11 */ /* 0x000fe4000f8e20ff */
[----:B--2-4-:R-:W1:Y:S02]  /*22c0*/  SYNCS.PHASECHK.TRANS64.TRYWAIT P0, [R3+URZ+0x1d0], R0 ;  /* 0x0001d000030075a7 */ /* 0x014e6400080011ff */
[----:B-1----:R-:W-:Y:S05]  /*22d0*/  @!P0 BRA `(.L_x_40) ;  /* 0x0000005400448947 */ /* 0x002fea0003800000 */
.L_x_129:
[----:B------:R-:W2:Y:S01]  /*22e0*/  LDS.128 R4, [R4+0x260] ;  /* 0x0002600004047984 */ /* 0x000ea20000000c00 */
[----:B------:R-:W-:Y:S01]  /*22f0*/  UISETP.GE.AND UP0, UPT, UR40, 0x1, UPT ;  /* 0x000000012800788c */ /* 0x000fe2000bf06270 */
[----:B------:R-:W-:Y:S01]  /*2300*/  @!PT LDS RZ, [RZ] ;  /* 0x00000000fffff984 */ /* 0x000fe20000000800 */
[----:B------:R-:W-:Y:S01]  /*2310*/  @!PT LDS RZ, [RZ] ;  /* 0x00000000fffff984 */ /* 0x000fe20000000800 */
[----:B------:R-:W-:Y:S01]  /*2320*/  @!PT LDS RZ, [RZ] ;  /* 0x00000000fffff984 */ /* 0x000fe20000000800 */
[----:B------:R-:W-:Y:S01]  /*2330*/  @!PT LDS RZ, [RZ] ;  /* 0x00000000fffff984 */ /* 0x000fe20000000800 */
[----:B------:R3:W-:Y:S06]  /*2340*/  MEMBAR.ALL.CTA ;  /* 0x0000000000007992 */ /* 0x0007ec0000008000 */
[----:B---3--:R-:W3:Y:S01]  /*2350*/  FENCE.VIEW.ASYNC.S ;  /* 0x00000000000073c6 */ /* 0x008ee20000000000 */
[----:B--2---:R-:W-:-:S13]  /*2360*/  LOP3.LUT P0, RZ, R6, 0x1, RZ, 0xc0, !PT ;  /* 0x0000000106ff7812 */ /* 0x004fda000780c0ff */
[----:B---3--:R-:W-:Y:S01]  /*2370*/  VOTEU.ANY UP1, P0 ;  /* 0x0000000000ff7886 */ /* 0x008fe20000020100 */
[----:B------:R-:W-:-:S13]  /*2380*/  PLOP3.LUT P0, PT, PT, PT, UP1, 0x80, 0x8 ;  /* 0x000000000008781c */ /* 0x000fda0003f0f018 */
[----:B-1----:R-:W-:Y:S02]  /*2390*/  @P0 LOP3.LUT R0, R5, 0xffff, RZ, 0xc0, !PT ;  /* 0x0000ffff05000812 */ /* 0x002fe400078ec0ff */
[----:B------:R-:W-:Y:S02]  /*23a0*/  @P0 MOV R2, R4 ;  /* 0x0000000400020202 */ /* 0x000fe40000000f00 */
[----:B------:R-:W-:Y:S01]  /*23b0*/  @P0 R2UR UR7, R0 ;  /* 0x00000000000702ca */ /* 0x000fe200000e0000 */
[----:B------:R-:W-:Y:S01]  /*23c0*/  VIADD R0, R3, 0x1e0 ;  /* 0x000001e003007836 */ /* 0x000fe20000000000 */
[----:B------:R-:W-:Y:S02]  /*23d0*/  @P0 SHF.R.U32.HI R4, RZ, 0x10, R5 ;  /* 0x00000010ff040819 */ /* 0x000fe40000011605 */
[----:B------:R-:W-:Y:S02]  /*23e0*/  @P0 R2UR UR8, R2 ;  /* 0x00000000020802ca */ /* 0x000fe400000e0000 */
[----:B------:R-:W-:-:S02]  /*23f0*/  PRMT R0, RZ, 0x654, R0 ;  /* 0x00000654ff007816 */ /* 0x000fc40000000000 */
[----:B------:R-:W-:Y:S02]  /*2400*/  @P0 R2UR UR4, R4 ;  /* 0x00000000040402ca */ /* 0x000fe400000e0000 */
[----:B------:R1:W-:Y:S03]  /*2410*/  SYNCS.ARRIVE.TRANS64.RED.A1T0 RZ, [R0+URZ], RZ ;  /* 0x000000ff00ff79a7 */ /* 0x0003e600081004ff */
[----:B------:R-:W-:-:S04]  /*2420*/  @UP1 UMOV UR27, UR7 ;  /* 0x00000007001b1c82 */ /* 0x000fc80008000000 */
[----:B------:R-:W-:-:S04]  /*2430*/  @UP1 UMOV UR37, UR8 ;  /* 0x0000000800251c82 */ /* 0x000fc80008000000 */
[----:B------:R-:W-:Y:S01]  /*2440*/  @UP1 UMOV UR36, UR4 ;  /* 0x0000000400241c82 */ /* 0x000fe20008000000 */
[----:B------:R-:W-:Y:S05]  /*2450*/  BRA.U !UP0, `(.L_x_41) ;  /* 0x0000000108d47547 */ /* 0x000fea000b800000 */
[----:B------:R-:W2:Y:S01]  /*2460*/  LDCU.128 UR12, c[0x0][0xb10] ;  /* 0x00016200ff0c77ac */ /* 0x000ea20008000c00 */
[----:B------:R-:W3:Y:S01]  /*2470*/  LDCU UR26, c[0x0][0xb20] ;  /* 0x00016400ff1a77ac */ /* 0x000ee20008000800 */
[----:B------:R-:W4:Y:S01]  /*2480*/  LDCU UR20, c[0x0][0xb0c] ;  /* 0x00016180ff1477ac */ /* 0x000f220008000800 */
[----:B------:R-:W1:Y:S01]  /*2490*/  LDCU.64 UR10, c[0x0][0xb28] ;  /* 0x00016500ff0a77ac */ /* 0x000e620008000a00 */
[----:B------:R-:W-:Y:S02]  /*24a0*/  UISETP.NE.AND UP3, UPT, UR40, 0x1, UPT ;  /* 0x000000012800788c */ /* 0x000fe4000bf65270 */
[----:B--2---:R-:W-:Y:S02]  /*24b0*/  UIMAD.WIDE.U32 UR16, UR38, UR15, URZ ;  /* 0x0000000f261072a5 */ /* 0x004fe4000f8e00ff */
[----:B------:R-:W-:Y:S02]  /*24c0*/  UIMAD.WIDE.U32 UR8, UR39, UR12, URZ ;  /* 0x0000000c270872a5 */ /* 0x000fe4000f8e00ff */
[----:B------:R-:W-:-:S02]  /*24d0*/  UISETP.NE.AND UP0, UPT, UR14, 0x1, UPT ;  /* 0x000000010e00788c */ /* 0x000fc4000bf05270 */
[----:B------:R-:W-:Y:S01]  /*24e0*/  UIMAD.WIDE.U32 UR22, UR27, UR15, URZ ;  /* 0x0000000f1b1672a5 */ /* 0x000fe2000f8e00ff */
[----:B------:R-:W-:Y:S02]  /*24f0*/  UMOV UR16, UR17 ;  /* 0x0000001100107c82 */ /* 0x000fe40008000000 */
[----:B------:R-:W-:Y:S01]  /*2500*/  UMOV UR8, UR9 ;  /* 0x0000000900087c82 */ /* 0x000fe20008000000 */
[----:B---3--:R-:W-:Y:S02]  /*2510*/  USHF.R.U32.HI UR16, URZ, UR26, UR16 ;  /* 0x0000001aff107299 */ /* 0x008fe40008011610 */
[----:B----4-:R-:W-:Y:S02]  /*2520*/  UISETP.NE.AND UP2, UPT, UR20, 0x1, UPT ;  /* 0x000000011400788c */ /* 0x010fe4000bf45270 */
[----:B------:R-:W-:Y:S02]  /*2530*/  USHF.R.U32.HI UR8, URZ, UR13, UR8 ;  /* 0x0000000dff087299 */ /* 0x000fe40008011608 */
[----:B------:R-:W-:-:S02]  /*2540*/  USEL UR7, UR38, UR16, !UP0 ;  /* 0x0000001026077287 */ /* 0x000fc4000c000000 */
[----:B------:R-:W-:Y:S02]  /*2550*/  USEL UR8, UR39, UR8, !UP2 ;  /* 0x0000000827087287 */ /* 0x000fe4000d000000 */
[----:B-1----:R-:W-:Y:S01]  /*2560*/  UIMAD.WIDE.U32 UR16, UR7, UR10, URZ ;  /* 0x0000000a071072a5 */ /* 0x002fe2000f8e00ff */
[----:B------:R-:W-:Y:S01]  /*2570*/  UMOV UR4, UR23 ;  /* 0x0000001700047c82 */ /* 0x000fe20008000000 */
[----:B------:R-:W-:Y:S02]  /*2580*/  UIMAD.WIDE.U32 UR18, UR37, UR12, URZ ;  /* 0x0000000c251272a5 */ /* 0x000fe4000f8e00ff */
[----:B------:R-:W-:-:S03]  /*2590*/  UIMAD.WIDE.U32 UR22, UR8, UR10, URZ ;  /* 0x0000000a081672a5 */ /* 0x000fc6000f8e00ff */
[----:B------:R-:W-:Y:S01]  /*25a0*/  UMOV UR16, UR17 ;  /* 0x0000001100107c82 */ /* 0x000fe20008000000 */
[----:B------:R-:W-:Y:S02]  /*25b0*/  USHF.R.U32.HI UR4, URZ, UR26, UR4 ;  /* 0x0000001aff047299 */ /* 0x000fe40008011604 */
[----:B------:R-:W-:Y:S01]  /*25c0*/  @UP3 USHF.R.U32.HI UR7, URZ, UR11, UR16 ;  /* 0x0000000bff073299 */ /* 0x000fe20008011610 */
[----:B------:R-:W-:Y:S01]  /*25d0*/  UMOV UR18, UR19 ;  /* 0x0000001300127c82 */ /* 0x000fe20008000000 */
[----:B------:R-:W-:Y:S01]  /*25e0*/  UMOV UR22, UR23 ;  /* 0x0000001700167c82 */ /* 0x000fe20008000000 */
[----:B------:R-:W-:Y:S02]  /*25f0*/  USHF.R.U32.HI UR13, URZ, UR13, UR18 ;  /* 0x0000000dff0d7299 */ /* 0x000fe40008011612 */
[----:B------:R-:W-:Y:S02]  /*2600*/  USEL UR4, UR27, UR4, !UP0 ;  /* 0x000000041b047287 */ /* 0x000fe4000c000000 */
[----:B------:R-:W-:-:S02]  /*2610*/  @UP3 USHF.R.U32.HI UR8, URZ, UR11, UR22 ;  /* 0x0000000bff083299 */ /* 0x000fc40008011616 */
[----:B------:R-:W-:Y:S02]  /*2620*/  UIMAD UR9, UR40, UR7, URZ ;  /* 0x00000007280972a4 */ /* 0x000fe4000f8e02ff */
[----:B------:R-:W-:Y:S02]  /*2630*/  USEL UR7, UR37, UR13, !UP2 ;  /* 0x0000000d25077287 */ /* 0x000fe4000d000000 */
[----:B------:R-:W-:Y:S02]  /*2640*/  UIMAD UR12, UR40, UR8, URZ ;  /* 0x00000008280c72a4 */ /* 0x000fe4000f8e02ff */
[----:B------:R-:W-:Y:S02]  /*2650*/  UISETP.GE.AND UP0, UPT, UR4, UR9, UPT ;  /* 0x000000090400728c */ /* 0x000fe4000bf06270 */
[----:B------:R-:W-:Y:S02]  /*2660*/  UIMAD.WIDE.U32 UR16, UR4, UR10, URZ ;  /* 0x0000000a041072a5 */ /* 0x000fe4000f8e00ff */
[----:B------:R-:W-:-:S02]  /*2670*/  UISETP.GE.OR UP0, UPT, UR7, UR12, UP0 ;  /* 0x0000000c0700728c */ /* 0x000fc40008706670 */
        /* <DEDUP_REMOVED lines=19> */
.L_x_41:
[----:B------:R-:W2:Y:S02]  /*27b0*/  LDCU UR4, c[0x0][0xb30] ;  /* 0x00016600ff0477ac */ /* 0x000ea40008000800 */
[----:B--2---:R-:W-:-:S09]  /*27c0*/  UISETP.NE.AND UP0, UPT, UR4, 0x1, UPT ;  /* 0x000000010400788c */ /* 0x004fd2000bf05270 */
[----:B------:R-:W-:Y:S05]  /*27d0*/  BRA.U UP0, `(.L_x_42) ;  /* 0x0000000100447547 */ /* 0x000fea000b800000 */
[----:B------:R-:W2:Y:S01]  /*27e0*/  LDCU.128 UR12, c[0x0][0xb10] ;  /* 0x00016200ff0c77ac */ /* 0x000ea20008000c00 */
[----:B------:R-:W3:Y:S01]  /*27f0*/  LDCU UR16, c[0x0][0xb0c] ;  /* 0x00016180ff1077ac */ /* 0x000ee20008000800 */
[----:B------:R-:W4:Y:S01]  /*2800*/  LDCU UR17, c[0x0][0xb20] ;  /* 0x00016400ff1177ac */ /* 0x000f220008000800 */
[----:B--2---:R-:W-:Y:S02]  /*2810*/  UIMAD.WIDE.U32 UR10, UR37, UR12, URZ ;  /* 0x0000000c250a72a5 */ /* 0x004fe4000f8e00ff */
[----:B------:R-:W-:Y:S02]  /*2820*/  UIMAD.WIDE.U32 UR8, UR27, UR15, URZ ;  /* 0x0000000f1b0872a5 */ /* 0x000fe4000f8e00ff */
[----:B---3--:R-:W-:Y:S02]  /*2830*/  UISETP.NE.AND UP2, UPT, UR16, 0x1, UPT ;  /* 0x000000011000788c */ /* 0x008fe4000bf45270 */
[----:B------:R-:W-:Y:S01]  /*2840*/  UISETP.NE.AND UP0, UPT, UR14, 0x1, UPT ;  /* 0x000000010e00788c */ /* 0x000fe2000bf05270 */
[----:B------:R-:W-:-:S02]  /*2850*/  UMOV UR7, UR11 ;  /* 0x0000000b00077c82 */ /* 0x000fc40008000000 */
[----:B------:R-:W-:Y:S01]  /*2860*/  UMOV UR4, UR9 ;  /* 0x0000000900047c82 */ /* 0x000fe20008000000 */
[----:B------:R-:W-:Y:S02]  /*2870*/  USHF.R.U32.HI UR7, URZ, UR13, UR7 ;  /* 0x0000000dff077299 */ /* 0x000fe40008011607 */
[----:B----4-:R-:W-:Y:S02]  /*2880*/  USHF.R.U32.HI UR4, URZ, UR17, UR4 ;  /* 0x00000011ff047299 */ /* 0x010fe40008011604 */
[----:B------:R-:W-:Y:S02]  /*2890*/  USEL UR7, UR37, UR7, !UP2 ;  /* 0x0000000725077287 */ /* 0x000fe4000d000000 */
[----:B------:R-:W-:-:S04]  /*28a0*/  USEL UR4, UR27, UR4, !UP0 ;  /* 0x000000041b047287 */ /* 0x000fc8000c000000 */
[----:B------:R-:W-:Y:S02]  /*28b0*/  UIADD3 UR8, UPT, UPT, UR7, -UR4, URZ ;  /* 0x8000000407087290 */ /* 0x000fe4000fffe0ff */
[----:B------:R-:W-:Y:S02]  /*28c0*/  UIADD3 UR4, UPT, UPT, -UR7, UR4, URZ ;  /* 0x0000000407047290 */ /* 0x000fe4000fffe1ff */
[----:B------:R-:W-:Y:S02]  /*28d0*/  UIMAD UR27, UR8, UR14, UR27 ;  /* 0x0000000e081b72a4 */ /* 0x000fe4000f8e021b */
[----:B------:R-:W-:-:S12]  /*28e0*/  UIMAD UR37, UR4, UR16, UR37 ;  /* 0x00000010042572a4 */ /* 0x000fd8000f8e0225 */
.L_x_42:
[----:B------:R-:W-:Y:S01]  /*28f0*/  VIADD R11, R11, 0x1 ;  /* 0x000000010b0b7836 */ /* 0x000fe20000000000 */
[----:B------:R-:W-:Y:S01]  /*2900*/  PLOP3.LUT P1, PT, PT, PT, PT, 0x80, 0x8 ;  /* 0x000000000008781c */ /* 0x000fe20003f2f070 */
[----:B------:R-:W-:Y:S02]  /*2910*/  UIADD3 UR46, UPT, UPT, UR37, UR60, URZ ;  /* 0x0000003c252e7290 */ /* 0x000fe4000fffe0ff */
[----:B------:R-:W-:Y:S01]  /*2920*/  UIADD3 UR45, UPT, UPT, UR27, UR57, URZ ;  /* 0x000000391b2d7290 */ /* 0x000fe2000fffe0ff */
[----:B------:R-:W-:-:S04]  /*2930*/  ISETP.NE.AND P0, PT, R11, 0x2, PT ;  /* 0x000000020b00780c */ /* 0x000fc80003f05270 */
[----:B-1----:R-:W-:Y:S02]  /*2940*/  SEL R0, RZ, 0x1, P0 ;  /* 0x00000001ff007807 */ /* 0x002fe40000000000 */
[----:B------:R-:W-:Y:S02]  /*2950*/  SEL R11, R11, RZ, P0 ;  /* 0x000000ff0b0b7207 */ /* 0x000fe40000000000 */
[----:B------:R-:W-:Y:S01]  /*2960*/  LOP3.LUT R10, R10, R0, RZ, 0x3c, !PT ;  /* 0x000000000a0a7212 */ /* 0x000fe200078e3cff */
[----:B------:R-:W-:Y:S06]  /*2970*/  BRA.U UP1, `(.L_x_43) ;  /* 0xfffffff101447547 */ /* 0x000fec000b83ffff */
[----:B------:R-:W-:Y:S01]  /*2980*/  UIADD3 UR7, UPT, UPT, UR6, 0xd8, URZ ;  /* 0x000000d806077890 */ /* 0x000fe2000fffe0ff */
[----:B------:R-:W-:-:S03]  /*2990*/  SHF.L.U32 R2, R12, 0x1f, RZ ;  /* 0x0000001f0c027819 */ /* 0x000fc600000006ff */
[----:B------:R-:W-:-:S09]  /*29a0*/  ULEA UR4, UR5, UR7, 0x3 ;  /* 0x0000000705047291 */ /* 0x000fd2000f8e18ff */
[----:B------:R-:W1:Y:S02]  /*29b0*/  SYNCS.PHASECHK.TRANS64.TRYWAIT P0, [UR4], R2 ;  /* 0x00000002ff0075a7 */ /* 0x000e640008001104 */
[----:B-1----:R-:W-:Y:S05]  /*29c0*/  @!P0 BRA `(.L_x_44) ;  /* 0x0000004c009c8947 */ /* 0x002fea0003800000 */
.L_x_131:
[----:B------:R-:W-:-:S04]  /*29d0*/  UIADD3 UR4, UPT, UPT, UR5, 0x1, URZ ;  /* 0x0000000105047890 */ /* 0x000fc8000fffe0ff */
[----:B------:R-:W-:-:S04]  /*29e0*/  UISETP.NE.AND UP0, UPT, UR4, 0x1b, UPT ;  /* 0x0000001b0400788c */ /* 0x000fc8000bf05270 */
[----:B------:R-:W-:Y:S02]  /*29f0*/  USEL UR6, URZ, 0x1, UP0 ;  /* 0x00000001ff067887 */ /* 0x000fe40008000000 */
[----:B------:R-:W-:-:S04]  /*2a00*/  USEL UR4, UR4, URZ, UP0 ;  /* 0x000000ff04047287 */ /* 0x000fc80008000000 */
[----:B------:R-:W-:Y:S01]  /*2a10*/  ULEA UR5, UR4, UR7, 0x3 ;  /* 0x0000000704057291 */ /* 0x000fe2000f8e18ff */
[----:B-1----:R-:W-:-:S04]  /*2a20*/  LOP3.LUT R2, R12, UR6, RZ, 0x3c, !PT ;  /* 0x000000060c027c12 */ /* 0x002fc8000f8e3cff */
[----:B------:R-:W-:-:S04]  /*2a30*/  SHF.L.U32 R3, R2, 0x1f, RZ ;  /* 0x0000001f02037819 */ /* 0x000fc800000006ff */
[----:B------:R-:W1:Y:S02]  /*2a40*/  SYNCS.PHASECHK.TRANS64.TRYWAIT P0, [UR5], R3 ;  /* 0x00000003ff0075a7 */ /* 0x000e640008001105 */
[----:B-1----:R-:W-:Y:S05]  /*2a50*/  @!P0 BRA `(.L_x_45) ;  /* 0x0000004c00908947 */ /* 0x002fea0003800000 */
.L_x_133:
[----:B------:R-:W-:-:S04]  /*2a60*/  UIADD3 UR4, UPT, UPT, UR4, 0x1, URZ ;  /* 0x0000000104047890 */ /* 0x000fc8000fffe0ff */
[----:B------:R-:W-:-:S04]  /*2a70*/  UISETP.NE.AND UP0, UPT, UR4, 0x1b, UPT ;  /* 0x0000001b0400788c */ /* 0x000fc8000bf05270 */
[----:B------:R-:W-:Y:S02]  /*2a80*/  USEL UR6, URZ, 0x1, UP0 ;  /* 0x00000001ff067887 */ /* 0x000fe40008000000 */
[----:B------:R-:W-:-:S04]  /*2a90*/  USEL UR4, UR4, URZ, UP0 ;  /* 0x000000ff04047287 */ /* 0x000fc80008000000 */
[----:B------:R-:W-:Y:S01]  /*2aa0*/  ULEA UR5, UR4, UR7, 0x3 ;  /* 0x0000000704057291 */ /* 0x000fe2000f8e18ff */
[----:B------:R-:W-:-:S04]  /*2ab0*/  LOP3.LUT R2, R2, UR6, RZ, 0x3c, !PT ;  /* 0x0000000602027c12 */ /* 0x000fc8000f8e3cff */
[----:B-1----:R-:W-:-:S04]  /*2ac0*/  SHF.L.U32 R3, R2, 0x1f, RZ ;  /* 0x0000001f02037819 */ /* 0x002fc800000006ff */
[----:B------:R-:W1:Y:S02]  /*2ad0*/  SYNCS.PHASECHK.TRANS64.TRYWAIT P0, [UR5], R3 ;  /* 0x00000003ff0075a7 */ /* 0x000e640008001105 */
[----:B-1----:R-:W-:Y:S05]  /*2ae0*/  @!P0 BRA `(.L_x_46) ;  /* 0x0000004c00848947 */ /* 0x002fea0003800000 */
.L_x_135:
        /* <DEDUP_REMOVED lines=9> */
.L_x_137:
        /* <DEDUP_REMOVED lines=9> */
.L_x_139:
        /* <DEDUP_REMOVED lines=9> */
.L_x_141:
        /* <DEDUP_REMOVED lines=9> */
.L_x_143:
        /* <DEDUP_REMOVED lines=9> */
.L_x_145:
        /* <DEDUP_REMOVED lines=9> */
.L_x_147:
        /* <DEDUP_REMOVED lines=9> */
.L_x_149:
        /* <DEDUP_REMOVED lines=9> */
.L_x_151:
        /* <DEDUP_REMOVED lines=9> */
.L_x_153:
        /* <DEDUP_REMOVED lines=9> */
.L_x_155:
        /* <DEDUP_REMOVED lines=9> */
.L_x_157:
        /* <DEDUP_REMOVED lines=9> */
.L_x_159:
        /* <DEDUP_REMOVED lines=9> */
.L_x_161:
        /* <DEDUP_REMOVED lines=9> */
.L_x_163:
        /* <DEDUP_REMOVED lines=9> */
.L_x_165:
        /* <DEDUP_REMOVED lines=9> */
.L_x_167:
        /* <DEDUP_REMOVED lines=9> */
.L_x_169:
        /* <DEDUP_REMOVED lines=9> */
.L_x_171:
        /* <DEDUP_REMOVED lines=9> */
.L_x_173:
        /* <DEDUP_REMOVED lines=9> */
.L_x_175:
        /* <DEDUP_REMOVED lines=9> */
.L_x_177:
        /* <DEDUP_REMOVED lines=9> */
.L_x_179:
        /* <DEDUP_REMOVED lines=9> */
.L_x_181:
[----:B------:R-:W-:-:S04]  /*37e0*/  UIADD3 UR4, UPT, UPT, UR4, 0x1, URZ ;  /* 0x0000000104047890 */ /* 0x000fc8000fffe0ff */
[----:B------:R-:W-:-:S04]  /*37f0*/  UISETP.NE.AND UP0, UPT, UR4, 0x1b, UPT ;  /* 0x0000001b0400788c */ /* 0x000fc8000bf05270 */
[----:B------:R-:W-:Y:S02]  /*3800*/  USEL UR5, URZ, 0x1, UP0 ;  /* 0x00000001ff057887 */ /* 0x000fe40008000000 */
[----:B------:R-:W-:-:S04]  /*3810*/  USEL UR4, UR4, URZ, UP0 ;  /* 0x000000ff04047287 */ /* 0x000fc80008000000 */
[----:B------:R-:W-:Y:S01]  /*3820*/  ULEA UR4, UR4, UR7, 0x3 ;  /* 0x0000000704047291 */ /* 0x000fe2000f8e18ff */
[----:B------:R-:W-:-:S04]  /*3830*/  LOP3.LUT R2, R2, UR5, RZ, 0x3c, !PT ;  /* 0x0000000502027c12 */ /* 0x000fc8000f8e3cff */
[----:B------:R-:W-:Y:S01]  /*3840*/  SHF.L.U32 R2, R2, 0x1f, RZ ;  /* 0x0000001f02027819 */ /* 0x000fe200000006ff */
[----:B-1----:R-:W-:-:S07]  /*3850*/  IMAD.U32 R0, RZ, RZ, UR4 ;  /* 0x00000004ff007e24 */ /* 0x002fce000f8e00ff */
.L_x_70:
[----:B-1----:R1:W2:Y:S02]  /*3860*/  SYNCS.PHASECHK.TRANS64.TRYWAIT P0, [R0+URZ], R2 ;  /* 0x00000002000075a7 */ /* 0x0022a400080011ff */
[----:B--2---:R-:W-:Y:S05]  /*3870*/  @!P0 NANOSLEEP.SYNCS 0x989680 ;  /* 0x009896800000895d */ /* 0x004fea0003900000 */
[----:B------:R-:W2:Y:S02]  /*3880*/  @!P0 SYNCS.PHASECHK.TRANS64 P0, [R0+URZ], R2 ;  /* 0x00000002000085a7 */ /* 0x000ea400080010ff */
[----:B--2---:R-:W-:Y:S05]  /*3890*/  @P0 EXIT ;  /* 0x000000000000094d */ /* 0x004fea0003800000 */
[----:B------:R-:W-:Y:S05]  /*38a0*/  BRA `(.L_x_70) ;  /* 0xfffffffc00ec7947 */ /* 0x000fea000383ffff */
.L_x_23:
[----:B------:R-:W-:-:S04]  /*38b0*/  UISETP.NE.AND UP0, UPT, UR48, URZ, UPT ;  /* 0x000000ff3000728c */ /* 0x000fc8000bf05270 */
[----:B------:R-:W-:-:S09]  /*38c0*/  UISETP.NE.OR UP0, UPT, UR22, 0x1, UP0 ;  /* 0x000000011600788c */ /* 0x000fd20008705670 */
[----:B------:R-:W-:Y:S05]  /*38d0*/  BRA.U UP0, `(.L_x_71) ;  /* 0x0000000500487547 */ /* 0x000fea000b800000 */
[----:B------:R-:W-:Y:S01]  /*38e0*/  ISETP.GE.U32.AND P2, PT, R0, 0x2, PT ;  /* 0x000000020000780c */ /* 0x000fe20003f46070 */
[----:B------:R-:W-:Y:S01]  /*38f0*/  IMAD.MOV.U32 R12, RZ, RZ, 0x1 ;  /* 0x00000001ff0c7424 */ /* 0x000fe200078e00ff */
[----:B------:R-:W-:Y:S02]  /*3900*/  CS2R R10, SRZ ;  /* 0x00000000000a7805 */ /* 0x000fe4000001ff00 */
[----:B------:R-:W-:Y:S01]  /*3910*/  CS2R R8, SRZ ;  /* 0x0000000000087805 */ /* 0x000fe2000001ff00 */
[----:B------:R-:W-:Y:S01]  /*3920*/  UMOV UR6, 0x400 ;  /* 0x0000040000067882 */ /* 0x000fe20000000000 */
[----:B------:R-:W-:Y:S01]  /*3930*/  UMOV UR5, URZ ;  /* 0x000000ff00057c82 */ /* 0x000fe20008000000 */
[----:B------:R-:W-:-:S12]  /*3940*/  ULEA UR6, UR48, UR6, 0x18 ;  /* 0x0000000630067291 */ /* 0x000fd8000f8ec0ff */
.L_x_75:
[----:B------:R-:W-:Y:S02]  /*3950*/  LEA R2, R8, UR6, 0x3 ;  /* 0x0000000608027c11 */ /* 0x000fe4000f8e18ff */
[----:B------:R-:W-:-:S03]  /*3960*/  SHF.L.U32 R4, R9, 0x1f, RZ ;  /* 0x0000001f09047819 */ /* 0x000fc600000006ff */
[----:B------:R-:W-:Y:S01]  /*3970*/  VIADD R5, R2, 0x240 ;  /* 0x0000024002057836 */ /* 0x000fe20000000000 */
[----:B------:R-:W1:Y:S02]  /*3980*/  SYNCS.PHASECHK.TRANS64.TRYWAIT P0, [R2+URZ+0x230], R4 ;  /* 0x00023004020075a7 */ /* 0x000e6400080011ff */
[----:B-1----:R-:W-:Y:S05]  /*3990*/  @!P0 BRA `(.L_x_72) ;  /* 0x0000004800188947 */ /* 0x002fea0003800000 */
.L_x_182:
[----:B------:R-:W-:Y:S01]  /*39a0*/  ULEA UR4, UR5, UR6, 0x3 ;  /* 0x0000000605047291 */ /* 0x000fe2000f8e18ff */
[----:B-1----:R-:W-:Y:S01]  /*39b0*/  PRMT R2, RZ, 0x654, R5 ;  /* 0x00000654ff027816 */ /* 0x002fe20000000005 */
[----:B------:R-:W-:Y:S01]  /*39c0*/  @!P2 IMAD.MOV.U32 R4, RZ, RZ, 0x10 ;  /* 0x00000010ff04a424 */ /* 0x000fe200078e00ff */
[----:B------:R-:W-:Y:S01]  /*39d0*/  SHF.L.U32 R5, R12, 0x1f, RZ ;  /* 0x0000001f0c057819 */ /* 0x000fe200000006ff */
[----:B------:R-:W-:Y:S01]  /*39e0*/  UIADD3 UR7, UPT, UPT, UR4, 0x1d0, URZ ;  /* 0x000001d004077890 */ /* 0x000fe2000fffe0ff */
[----:B------:R1:W-:Y:S05]  /*39f0*/  SYNCS.ARRIVE.TRANS64.RED.A1T0 RZ, [R2+URZ], RZ ;  /* 0x000000ff02ff79a7 */ /* 0x0003ea00081004ff */
[----:B------:R-:W-:Y:S01]  /*3a00*/  IMAD.U32 R6, RZ, RZ, UR7 ;  /* 0x00000007ff067e24 */ /* 0x000fe2000f8e00ff */
[----:B------:R-:W2:Y:S04]  /*3a10*/  SYNCS.PHASECHK.TRANS64.TRYWAIT P0, [UR4+0x1e0], R5 ;  /* 0x0001e005ff0075a7 */ /* 0x000ea80008001104 */
[----:B------:R-:W-:Y:S01]  /*3a20*/  PRMT R6, R0, 0x654, R6 ;  /* 0x0000065400067816 */ /* 0x000fe20000000006 */
[----:B-12---:R-:W-:Y:S06]  /*3a30*/  @!P0 BRA `(.L_x_73) ;  /* 0x0000004800048947 */ /* 0x006fec0003800000 */
.L_x_184:
[----:B------:R-:W-:Y:S01]  /*3a40*/  ULEA UR8, UR5, UR6, 0x4 ;  /* 0x0000000605087291 */ /* 0x000fe2000f8e20ff */
[----:B------:R-:W-:Y:S01]  /*3a50*/  SEL R3, R6, R3, !P2 ;  /* 0x0000000306037207 */ /* 0x000fe20005000000 */
[----:B------:R-:W-:Y:S01]  /*3a60*/  UIADD3 UR9, UPT, UPT, UR4, 0x1d0, URZ ;  /* 0x000001d004097890 */ /* 0x000fe2000fffe0ff */
[----:B-1----:R-:W-:Y:S01]  /*3a70*/  LEA R2, R11, UR6, 0x3 ;  /* 0x000000060b027c11 */ /* 0x002fe2000f8e18ff */
[----:B------:R-:W-:Y:S01]  /*3a80*/  UIADD3 UR8, UPT, UPT, UR8, 0x260, URZ ;  /* 0x0000026008087890 */ /* 0x000fe2000fffe0ff */
[----:B------:R1:W-:Y:S01]  /*3a90*/  @!P2 SYNCS.ARRIVE.TRANS64.RED RZ, [R3+URZ], R4 ;  /* 0x0000000403ffa9a7 */ /* 0x0003e200080004ff */
[----:B------:R-:W-:Y:S01]  /*3aa0*/  UIADD3 UR4, UPT, UPT, UR5, 0x1, URZ ;  /* 0x0000000105047890 */ /* 0x000fe2000fffe0ff */
[----:B------:R-:W-:-:S03]  /*3ab0*/  VIADD R8, R8, 0x1 ;  /* 0x0000000108087836 */ /* 0x000fc60000000000 */
[----:B------:R-:W-:Y:S02]  /*3ac0*/  UISETP.NE.AND UP0, UPT, UR4, 0x2, UPT ;  /* 0x000000020400788c */ /* 0x000fe4000bf05270 */
[----:B------:R-:W-:Y:S01]  /*3ad0*/  ISETP.NE.AND P0, PT, R8, 0x2, PT ;  /* 0x000000020800780c */ /* 0x000fe20003f05270 */
[----:B------:R-:W-:Y:S06]  /*3ae0*/  UGETNEXTWORKID.BROADCAST [UR8], [UR9] ;  /* 0x00000000080073ca */ /* 0x000fec0008000100 */
[----:B------:R-:W-:Y:S02]  /*3af0*/  USEL UR7, URZ, 0x1, UP0 ;  /* 0x00000001ff077887 */ /* 0x000fe40008000000 */
[----:B------:R-:W-:-:S04]  /*3b00*/  USEL UR5, UR4, URZ, UP0 ;  /* 0x000000ff04057287 */ /* 0x000fc80008000000 */
[----:B------:R-:W-:Y:S02]  /*3b10*/  LOP3.LUT R12, R12, UR7, RZ, 0x3c, !PT ;  /* 0x000000070c0c7c12 */ /* 0x000fe4000f8e3cff */
[----:B-1----:R-:W-:-:S04]  /*3b20*/  SHF.L.U32 R4, R10, 0x1f, RZ ;  /* 0x0000001f0a047819 */ /* 0x002fc800000006ff */
[----:B------:R-:W1:Y:S02]  /*3b30*/  SYNCS.PHASECHK.TRANS64.TRYWAIT P1, [R2+URZ+0x1d0], R4 ;  /* 0x0001d004020075a7 */ /* 0x000e6400080211ff */
[----:B-1----:R-:W-:Y:S05]  /*3b40*/  @!P1 BRA `(.L_x_74) ;  /* 0x0000004400d89947 */ /* 0x002fea0003800000 */
.L_x_185:
[C---:B-1----:R-:W-:Y:S01]  /*3b50*/  LEA R4, R11.reuse, UR6, 0x4 ;  /* 0x000000060b047c11 */ /* 0x042fe2000f8e20ff */
[----:B------:R-:W-:Y:S01]  /*3b60*/  VIADD R2, R2, 0x1e0 ;  /* 0x000001e002027836 */ /* 0x000fe20000000000 */
[----:B------:R-:W-:Y:S01]  /*3b70*/  SEL R8, R8, RZ, P0 ;  /* 0x000000ff08087207 */ /* 0x000fe20000000000 */
[----:B------:R-:W-:-:S03]  /*3b80*/  VIADD R11, R11, 0x1 ;  /* 0x000000010b0b7836 */ /* 0x000fc60000000000 */
[----:B------:R-:W1:Y:S01]  /*3b90*/  LDS.128 R4, [R4+0x260] ;  /* 0x0002600004047984 */ /* 0x000e620000000c00 */
[----:B------:R-:W-:Y:S02]  /*3ba0*/  PRMT R2, RZ, 0x654, R2 ;  /* 0x00000654ff027816 */ /* 0x000fe40000000002 */
[C---:B------:R-:W-:Y:S01]  /*3bb0*/  ISETP.NE.AND P1, PT, R11.reuse, 0x2, PT ;  /* 0x000000020b00780c */ /* 0x040fe20003f25270 */
[----:B------:R-:W-:Y:S01]  /*3bc0*/  @!PT LDS RZ, [RZ] ;  /* 0x00000000fffff984 */ /* 0x000fe20000000800 */
[----:B------:R-:W-:Y:S01]  /*3bd0*/  @!PT LDS RZ, [RZ] ;  /* 0x00000000fffff984 */ /* 0x000fe20000000800 */
[----:B------:R-:W-:Y:S01]  /*3be0*/  @!PT LDS RZ, [RZ] ;  /* 0x00000000fffff984 */ /* 0x000fe20000000800 */
[----:B------:R-:W-:Y:S01]  /*3bf0*/  @!PT LDS RZ, [RZ] ;  /* 0x00000000fffff984 */ /* 0x000fe20000000800 */
[----:B------:R2:W-:Y:S06]  /*3c00*/  MEMBAR.ALL.CTA ;  /* 0x0000000000007992 */ /* 0x0005ec0000008000 */
[----:B--2---:R-:W2:Y:S01]  /*3c10*/  FENCE.VIEW.ASYNC.S ;  /* 0x00000000000073c6 */ /* 0x004ea20000000000 */
[----:B------:R-:W-:Y:S01]  /*3c20*/  SEL R11, R11, RZ, P1 ;  /* 0x000000ff0b0b7207 */ /* 0x000fe20000800000 */
[----:B--2---:R2:W-:Y:S01]  /*3c30*/  SYNCS.ARRIVE.TRANS64.RED.A1T0 RZ, [R2+URZ], RZ ;  /* 0x000000ff02ff79a7 */ /* 0x0045e200081004ff */
[----:B-1----:R-:W-:-:S02]  /*3c40*/  LOP3.LUT P3, RZ, R6, 0x1, RZ, 0xc0, !PT ;  /* 0x0000000106ff7812 */ /* 0x002fc4000786c0ff */
[----:B------:R-:W-:-:S04]  /*3c50*/  SEL R4, RZ, 0x1, P1 ;  /* 0x00000001ff047807 */ /* 0x000fc80000800000 */
[----:B------:R-:W-:Y:S02]  /*3c60*/  LOP3.LUT R10, R10, R4, RZ, 0x3c, !PT ;  /* 0x000000040a0a7212 */ /* 0x000fe400078e3cff */
[----:B--2---:R-:W-:-:S04]  /*3c70*/  SEL R2, RZ, 0x1, P0 ;  /* 0x00000001ff027807 */ /* 0x004fc80000000000 */
[----:B------:R-:W-:Y:S01]  /*3c80*/  LOP3.LUT R9, R9, R2, RZ, 0x3c, !PT ;  /* 0x0000000209097212 */ /* 0x000fe200078e3cff */
[----:B------:R-:W-:Y:S06]  /*3c90*/  @P3 BRA `(.L_x_75) ;  /* 0xfffffffc002c3947 */ /* 0x000fec000383ffff */
[----:B------:R-:W-:Y:S01]  /*3ca0*/  ULEA UR4, UR5, UR6, 0x3 ;  /* 0x0000000605047291 */ /* 0x000fe2000f8e18ff */
[----:B------:R-:W-:-:S08]  /*3cb0*/  SHF.L.U32 R2, R12, 0x1f, RZ ;  /* 0x0000001f0c027819 */ /* 0x000fd000000006ff */
[----:B------:R-:W1:Y:S02]  /*3cc0*/  SYNCS.PHASECHK.TRANS64 P0, [UR4+0x1e0], R2 ;  /* 0x0001e002ff0075a7 */ /* 0x000e640008001004 */
[----:B-1----:R-:W-:Y:S05]  /*3cd0*/  @P0 BRA `(.L_x_76) ;  /* 0x0000000000080947 */ /* 0x002fea0003800000 */
[----:B------:R-:W1:Y:S02]  /*3ce0*/  SYNCS.PHASECHK.TRANS64.TRYWAIT P0, [UR4+0x1e0], R2 ;  /* 0x0001e002ff0075a7 */ /* 0x000e640008001104 */
[----:B-1----:R-:W-:Y:S05]  /*3cf0*/  @!P0 BRA `(.L_x_77) ;  /* 0x0000004400808947 */ /* 0x002fea0003800000 */
.L_x_76:
[----:B------:R-:W-:-:S04]  /*3d00*/  UIADD3 UR7, UPT, UPT, UR5, 0x1, URZ ;  /* 0x0000000105077890 */ /* 0x000fc8000fffe0ff */
[----:B------:R-:W-:-:S04]  /*3d10*/  UISETP.NE.AND UP0, UPT, UR7, 0x2, UPT ;  /* 0x000000020700788c */ /* 0x000fc8000bf05270 */
[----:B------:R-:W-:Y:S02]  /*3d20*/  USEL UR8, URZ, 0x1, UP0 ;  /* 0x00000001ff087887 */ /* 0x000fe40008000000 */
[----:B------:R-:W-:-:S04]  /*3d30*/  USEL UR7, UR7, URZ, UP0 ;  /* 0x000000ff07077287 */ /* 0x000fc80008000000 */
[----:B------:R-:W-:Y:S01]  /*3d40*/  ULEA UR7, UR7, UR6, 0x3 ;  /* 0x0000000607077291 */ /* 0x000fe2000f8e18ff */
[----:B-1----:R-:W-:-:S04]  /*3d50*/  LOP3.LUT R2, R12, UR8, RZ, 0x3c, !PT ;  /* 0x000000080c027c12 */ /* 0x002fc8000f8e3cff */
[----:B------:R-:W-:-:S04]  /*3d60*/  SHF.L.U32 R0, R2, 0x1f, RZ ;  /* 0x0000001f02007819 */ /* 0x000fc800000006ff */
[----:B------:R-:W1:Y:S02]  /*3d70*/  SYNCS.PHASECHK.TRANS64 P0, [UR7+0x1e0], R0 ;  /* 0x0001e000ff0075a7 */ /* 0x000e640008001007 */
[----:B-1----:R-:W-:Y:S05]  /*3d80*/  @P0 EXIT ;  /* 0x000000000000094d */ /* 0x002fea0003800000 */
[----:B------:R-:W-:Y:S02]  /*3d90*/  SHF.L.U32 R2, R2, 0x1f, RZ ;  /* 0x0000001f02027819 */ /* 0x000fe400000006ff */
[----:B------:R-:W-:-:S07]  /*3da0*/  MOV R0, UR7 ;  /* 0x0000000700007c02 */ /* 0x000fce0008000f00 */
.L_x_78:
[----:B-1----:R1:W2:Y:S02]  /*3db0*/  SYNCS.PHASECHK.TRANS64.TRYWAIT P0, [R0+URZ+0x1e0], R2 ;  /* 0x0001e002000075a7 */ /* 0x0022a400080011ff */
[----:B--2---:R-:W-:Y:S05]  /*3dc0*/  @!P0 NANOSLEEP.SYNCS 0x989680 ;  /* 0x009896800000895d */ /* 0x004fea0003900000 */
[----:B------:R-:W2:Y:S02]  /*3dd0*/  @!P0 SYNCS.PHASECHK.TRANS64 P0, [R0+URZ+0x1e0], R2 ;  /* 0x0001e002000085a7 */ /* 0x000ea400080010ff */
[----:B--2---:R-:W-:Y:S05]  /*3de0*/  @P0 EXIT ;  /* 0x000000000000094d */ /* 0x004fea0003800000 */
[----:B------:R-:W-:Y:S05]  /*3df0*/  BRA `(.L_x_78) ;  /* 0xfffffffc00ec7947 */ /* 0x000fea000383ffff */
.L_x_71:
[----:B------:R-:W-:Y:S05]  /*3e00*/  BRA.U UP4, `(.L_x_79) ;  /* 0x0000000d049c7547 */ /* 0x000fea000b800000 */
[----:B------:R-:W-:Y:S01]  /*3e10*/  UMOV UR4, 0x40 ;  /* 0x0000004000047882 */ /* 0x000fe20000000000 */
[----:B------:R-:W-:Y:S01]  /*3e20*/  NOP ;  /* 0x0000000000007918 */ /* 0x000fe20000000000 */
[----:B------:R-:W-:Y:S01]  /*3e30*/  ULEA UR5, UR48, UR4, 0x18 ;  /* 0x0000000430057291 */ /* 0x000fe2000f8ec0ff */
[----:B------:R-:W-:Y:S02]  /*3e40*/  UMOV UR6, 0x400 ;  /* 0x0000040000067882 */ /* 0x000fe40000000000 */
[----:B------:R-:W-:-:S06]  /*3e50*/  ULEA UR6, UR48, UR6, 0x18 ;  /* 0x0000000630067291 */ /* 0x000fcc000f8ec0ff */
[----:B------:R-:W1:Y:S02]  /*3e60*/  LDS.U8 R0, [UR5+0x1c] ;  /* 0x00001c05ff007984 */ /* 0x000e640008000000 */
[----:B-1----:R-:W-:-:S13]  /*3e70*/  ISETP.NE.AND P0, PT, R0, RZ, PT ;  /* 0x000000ff0000720c */ /* 0x002fda0003f05270 */
[----:B------:R-:W-:Y:S05]  /*3e80*/  @P0 BRA `(.L_x_80) ;  /* 0x0000000000580947 */ /* 0x000fea0003800000 */
[----:B------:R-:W-:-:S13]  /*3e90*/  ELECT P0, URZ, PT ;  /* 0x0000000000ff782f */ /* 0x000fda0003800000 */
[----:B------:R-:W-:Y:S05]  /*3ea0*/  @!P0 BRA `(.L_x_81) ;  /* 0x0000000000608947 */ /* 0x000fea0003800000 */
[----:B------:R-:W-:Y:S01]  /*3eb0*/  UMOV UR4, 0x10 ;  /* 0x0000001000047882 */ /* 0x000fe20000000000 */
[----:B------:R-:W-:Y:S01]  /*3ec0*/  HFMA2 R0, -RZ, RZ, 0, 5.9604644775390625e-08 ;  /* 0x00000001ff007431 */ /* 0x000fe200000001ff */
[----:B------:R-:W-:-:S03]  /*3ed0*/  MOV R3, 0xffff ;  /* 0x0000ffff00037802 */ /* 0x000fc60000000f00 */
[----:B------:R-:W-:Y:S04]  /*3ee0*/  DEPBAR.LE SB1, 0x36 ;  /* 0x00009d800000791a */ /* 0x000fe80000000000 */
[----:B------:R-:W1:Y:S02]  /*3ef0*/  UTCATOMSWS.FIND_AND_SET.ALIGN UP0, UR4, UR4 ;  /* 0x00000004000475e3 */ /* 0x000e640008000800 */
[----:B-1----:R-:W-:Y:S01]  /*3f00*/  MOV R4, UR4 ;  /* 0x0000000400047c02 */ /* 0x002fe20008000f00 */
[----:B------:R-:W-:Y:S06]  /*3f10*/  BRA.U UP0, `(.L_x_82) ;  /* 0x0000000100187547 */ /* 0x000fec000b800000 */
.L_x_83:
[----:B------:R-:W-:Y:S05]  /*3f20*/  NANOSLEEP 0x64 ;  /* 0x000000640000795d */ /* 0x000fea0003800000 */
[----:B------:R-:W-:-:S05]  /*3f30*/  UMOV UR4, 0x10 ;  /* 0x0000001000047882 */ /* 0x000fca0000000000 */
[----:B------:R-:W-:Y:S04]  /*3f40*/  DEPBAR.LE SB1, 0x36 ;  /* 0x00009d800000791a */ /* 0x000fe80000000000 */
[----:B------:R-:W1:Y:S02]  /*3f50*/  UTCATOMSWS.FIND_AND_SET.ALIGN UP0, UR4, UR4 ;  /* 0x00000004000475e3 */ /* 0x000e640008000800 */
[----:B-1----:R-:W-:Y:S01]  /*3f60*/  MOV R4, UR4 ;  /* 0x0000000400047c02 */ /* 0x002fe20008000f00 */
[----:B------:R-:W-:Y:S05]  /*3f70*/  BRA.U !UP0, `(.L_x_83) ;  /* 0xfffffffd08e87547 */ /* 0x000fea000b83ffff */
.L_x_82:
[-C--:B------:R-:W-:Y:S02]  /*3f80*/  SHF.L.U32 R3, R3, R4.reuse, RZ ;  /* 0x0000000403037219 */ /* 0x080fe400000006ff */
[----:B------:R-:W-:Y:S01]  /*3f90*/  SHF.L.U32 R0, R0, R4, RZ ;  /* 0x0000000400007219 */ /* 0x000fe200000006ff */
[----:B------:R-:W-:Y:S02]  /*3fa0*/  IMAD.SHL.U32 R4, R4, 0x20, RZ ;  /* 0x0000002004047824 */ /* 0x000fe400078e00ff */
[----:B------:R1:W-:Y:S04]  /*3fb0*/  ATOMS.OR RZ, [UR5+0x14], R3 ;  /* 0x00001403ffff798c */ /* 0x0003e8000b000005 */
[----:B------:R1:W-:Y:S04]  /*3fc0*/  ATOMS.OR RZ, [UR5+0x18], R0 ;  /* 0x00001800ffff798c */ /* 0x0003e8000b000005 */
[----:B------:R1:W-:Y:S01]  /*3fd0*/  STS [UR6+0x280], R4 ;  /* 0x00028004ff007988 */ /* 0x0003e20008000806 */
[----:B------:R-:W-:Y:S05]  /*3fe0*/  BRA `(.L_x_81) ;  /* 0x0000000000107947 */ /* 0x000fea0003800000 */
.L_x_80:
[----:B------:R-:W-:Y:S02]  /*3ff0*/  MOV R0, 0xffffffff ;  /* 0xffffffff00007802 */ /* 0x000fe40000000f00 */
[----:B------:R-:W-:-:S03]  /*4000*/  MOV R4, 0x4030 ;  /* 0x0000403000047802 */ /* 0x000fc60000000f00 */
[----:B------:R1:W-:Y:S04]  /*4010*/  STS [UR6+0x280], R0 ;  /* 0x00028000ff007988 */ /* 0x0003e80008000806 */
[----:B-1---5:R-:W-:Y:S05]  /*4020*/  CALL.REL.NOINC `($__internal_1_$__cuda_sm10x_tcgen05_guardrail_trap_phase_invalid_during_alloc) ;  /* 0x0000004800007944 */ /* 0x022fea0003c00000 */
.L_x_81:
[----:B------:R-:W-:Y:S05]  /*4030*/  WARPSYNC.ALL ;  /* 0x0000000000007948 */ /* 0x000fea0003800000 */
[----:B------:R-:W2:Y:S01]  /*4040*/  S2UR UR4, SR_CgaCtaId ;  /* 0x00000000000479c3 */ /* 0x000ea20000008800 */
[----:B------:R-:W-:Y:S01]  /*4050*/  UMOV UR17, 0x400 ;  /* 0x0000040000117882 */ /* 0x000fe20000000000 */
[----:B------:R-:W-:-:S06]  /*4060*/  NOP ;  /* 0x0000000000007918 */ /* 0x000fcc0000000000 */
[----:B------:R-:W-:Y:S06]  /*4070*/  BAR.ARV 0x6, 0xa0 ;  /* 0x0182800000007b1d */ /* 0x000fec0000002000 */
[----:B------:R-:W3:Y:S01]  /*4080*/  LDCU UR5, c[0x0][0x38c] ;  /* 0x00007180ff0577ac */ /* 0x000ee20008000800 */
[----:B------:R-:W-:Y:S01]  /*4090*/  LOP3.LUT R2, R2, 0xffff, RZ, 0xc0, !PT ;  /* 0x0000ffff02027812 */ /* 0x000fe200078ec0ff */
[----:B------:R-:W-:Y:S01]  /*40a0*/  IMAD.MOV.U32 R11, RZ, RZ, 0x1 ;  /* 0x00000001ff0b7424 */ /* 0x000fe200078e00ff */
[----:B------:R-:W-:Y:S01]  /*40b0*/  CS2R R8, SRZ ;  /* 0x0000000000087805 */ /* 0x000fe2000001ff00 */
[----:B------:R-:W4:Y:S01]  /*40c0*/  LDCU UR8, c[0x0][0x38c] ;  /* 0x00007180ff0877ac */ /* 0x000f220008000800 */
[----:B------:R-:W-:Y:S01]  /*40d0*/  R2UR UR19, R2 ;  /* 0x00000000021372ca */ /* 0x000fe200000e0000 */
[----:B------:R-:W-:Y:S01]  /*40e0*/  IMAD.MOV.U32 R10, RZ, RZ, RZ ;  /* 0x000000ffff0a7224 */ /* 0x000fe200078e00ff */
[----:B------:R-:W-:Y:S01]  /*40f0*/  UMOV UR22, URZ ;  /* 0x000000ff00167c82 */ /* 0x000fe20008000000 */
[----:B------:R-:W-:Y:S01]  /*4100*/  UMOV UR14, URZ ;  /* 0x000000ff000e7c82 */ /* 0x000fe20008000000 */
[----:B--2---:R-:W-:Y:S01]  /*4110*/  ULEA UR17, UR4, UR17, 0x18 ;  /* 0x0000001104117291 */ /* 0x004fe2000f8ec0ff */
[----:B------:R-:W-:Y:S01]  /*4120*/  UMOV UR26, 0x0 ;  /* 0x00000000001a7882 */ /* 0x000fe20000000000 */
[----:B------:R-:W-:-:S02]  /*4130*/  UMOV UR27, 0x4100490 ;  /* 0x04100490001b7882 */ /* 0x000fc40000000000 */
[----:B------:R-:W-:Y:S02]  /*4140*/  UIADD3 UR6, UPT, UPT, UR17, 0x2600, URZ ;  /* 0x0000260011067890 */ /* 0x000fe4000fffe0ff */
[----:B------:R-:W-:Y:S02]  /*4150*/  UIADD3 UR7, UPT, UPT, UR17, 0x1d600, URZ ;  /* 0x0001d60011077890 */ /* 0x000fe4000fffe0ff */
[----:B---3--:R-:W-:Y:S01]  /*4160*/  UIADD3 UR5, UPT, UPT, UR5, 0x3f, URZ ;  /* 0x0000003f05057890 */ /* 0x008fe2000fffe0ff */
[----:B-1----:R-:W1:Y:S01]  /*4170*/  LDS R0, [UR17+0x280] ;  /* 0x00028011ff007984 */ /* 0x002e620008000800 */
[----:B------:R-:W-:Y:S02]  /*4180*/  USHF.R.U32.HI UR6, URZ, 0x4, UR6 ;  /* 0x00000004ff067899 */ /* 0x000fe40008011606 */
[----:B------:R-:W-:Y:S02]  /*4190*/  USHF.R.S32.HI UR4, URZ, 0x1f, UR5 ;  /* 0x0000001fff047899 */ /* 0x000fe40008011405 */
[----:B------:R-:W-:-:S02]  /*41a0*/  ULOP3.LUT UR6, UR6, 0x3fff, URZ, 0xc0, !UPT ;  /* 0x00003fff06067892 */ /* 0x000fc4000f8ec0ff */
[----:B------:R-:W-:Y:S02]  /*41b0*/  ULEA.HI UR4, UR4, UR5, URZ, 0x6 ;  /* 0x0000000504047291 */ /* 0x000fe4000f8f30ff */
[----:B------:R-:W-:Y:S02]  /*41c0*/  USHF.R.U32.HI UR5, URZ, 0x4, UR7 ;  /* 0x00000004ff057899 */ /* 0x000fe40008011607 */
[----:B------:R-:W-:Y:S02]  /*41d0*/  USHF.R.S32.HI UR28, URZ, 0x6, UR4 ;  /* 0x00000006ff1c7899 */ /* 0x000fe40008011404 */
[----:B------:R-:W-:Y:S02]  /*41e0*/  ULOP3.LUT UR5, UR5, 0x3fff, URZ, 0xc0, !UPT ;  /* 0x00003fff05057892 */ /* 0x000fe4000f8ec0ff */
[----:B------:R-:W-:Y:S02]  /*41f0*/  UISETP.LT.AND UP0, UPT, UR28, 0x1, UPT ;  /* 0x000000011c00788c */ /* 0x000fe4000bf01270 */
[----:B------:R-:W-:-:S02]  /*4200*/  ULOP3.LUT UR20, UR6, 0x10000, URZ, 0xfc, !UPT ;  /* 0x0001000006147892 */ /* 0x000fc4000f8efcff */
[----:B------:R-:W-:Y:S02]  /*4210*/  USEL UR29, UR28, 0x1, !UP0 ;  /* 0x000000011c1d7887 */ /* 0x000fe4000c000000 */
[----:B------:R-:W-:Y:S02]  /*4220*/  ULOP3.LUT UR21, UR5, 0x10000, URZ, 0xfc, !UPT ;  /* 0x0001000005157892 */ /* 0x000fe4000f8efcff */
[----:B------:R-:W-:Y:S02]  /*4230*/  UIADD3 UR29, UPT, UPT, -UR29, URZ, URZ ;  /* 0x000000ff1d1d7290 */ /* 0x000fe4000fffe1ff */
[----:B----4-:R-:W-:Y:S01]  /*4240*/  UISETP.GE.AND UP4, UPT, UR8, 0x1, UPT ;  /* 0x000000010800788c */ /* 0x010fe2000bf86270 */
[----:B------:R-:W-:Y:S01]  /*4250*/  UMOV UR24, 0x0 ;  /* 0x0000000000187882 */ /* 0x000fe20000000000 */
[----:B------:R-:W-:Y:S01]  /*4260*/  UMOV UR25, 0x4100490 ;  /* 0x0410049000197882 */ /* 0x000fe20000000000 */
[----:B-1----:R-:W-:-:S15]  /*4270*/  R2UR UR30, R0 ;  /* 0x00000000001e72ca */ /* 0x002fde00000e0000 */
.L_x_90:
[----:B------:R-:W-:Y:S02]  /*4280*/  LEA R0, R10, UR17, 0x3 ;  /* 0x000000110a007c11 */ /* 0x000fe4000f8e18ff */
[----:B------:R-:W-:Y:S02]  /*4290*/  SHF.L.U32 R2, R9, 0x1f, RZ ;  /* 0x0000001f09027819 */ /* 0x000fe400000006ff */
[----:B------:R-:W-:Y:S01]  /*42a0*/  PLOP3.LUT P0, PT, PT, PT, UP4, 0x80, 0x8 ;  /* 0x000000000008781c */ /* 0x000fe20003f0f048 */
[----:B------:R-:W-:Y:S01]  /*42b0*/  VIADD R3, R0, 0x1e0 ;  /* 0x000001e000037836 */ /* 0x000fe20000000000 */
[----:B-1----:R-:W1:Y:S02]  /*42c0*/  SYNCS.PHASECHK.TRANS64.TRYWAIT P1, [R0+URZ+0x1d0], R2 ;  /* 0x0001d002000075a7 */ /* 0x002e6400080211ff */
[----:B-1-3--:R-:W-:Y:S09]  /*42d0*/  @!P1 BRA `(.L_x_84) ;  /* 0x0000004000209947 */ /* 0x00aff20003800000 */
.L_x_187:
[----:B------:R-:W-:Y:S01]  /*42e0*/  LEA R4, R10, UR17, 0x4 ;  /* 0x000000110a047c11 */ /* 0x000fe2000f8e20ff */
[----:B------:R-:W-:Y:S01]  /*42f0*/  @UP4 ULEA UR4, UR14, UR17, 0x3 ;  /* 0x000000110e044291 */ /* 0x000fe2000f8e18ff */
[----:B------:R-:W-:Y:S01]  /*4300*/  PLOP3.LUT P2, PT, PT, PT, PT, 0x80, 0x8 ;  /* 0x000000000008781c */ /* 0x000fe20003f4f070 */
[----:B------:R-:W-:Y:S01]  /*4310*/  ULEA UR23, UR22, UR17, 0x3 ;  /* 0x0000001116177291 */ /* 0x000fe2000f8e18ff */
[----:B------:R-:W-:Y:S02]  /*4320*/  PRMT R3, RZ, 0x654, R3 ;  /* 0x00000654ff037816 */ /* 0x000fe40000000003 */
[----:B------:R-:W2:Y:S01]  /*4330*/  LDS.128 R4, [R4+0x260] ;  /* 0x0002600004047984 */ /* 0x000ea20000000c00 */
[----:B-1----:R-:W-:Y:S02]  /*4340*/  @P0 SHF.L.U32 R2, R8, 0x1f, RZ ;  /* 0x0000001f08020819 */ /* 0x002fe400000006ff */
[----:B------:R-:W-:Y:S01]  /*4350*/  SHF.L.U32 R0, R11, 0x1f, RZ ;  /* 0x0000001f0b007819 */ /* 0x000fe200000006ff */
[----:B------:R-:W-:Y:S01]  /*4360*/  @!PT LDS RZ, [RZ] ;  /* 0x00000000fffff984 */ /* 0x000fe20000000800 */
[----:B------:R-:W-:Y:S01]  /*4370*/  @!PT LDS RZ, [RZ] ;  /* 0x00000000fffff984 */ /* 0x000fe20000000800 */
[----:B------:R-:W-:Y:S01]  /*4380*/  @!PT LDS RZ, [RZ] ;  /* 0x00000000fffff984 */ /* 0x000fe20000000800 */
[----:B------:R-:W-:Y:S01]  /*4390*/  @!PT LDS RZ, [RZ] ;  /* 0x00000000fffff984 */ /* 0x000fe20000000800 */
[----:B------:R1:W-:Y:S06]  /*43a0*/  MEMBAR.ALL.CTA ;  /* 0x0000000000007992 */ /* 0x0003ec0000008000 */
[----:B-1----:R-:W1:Y:S02]  /*43b0*/  FENCE.VIEW.ASYNC.S ;  /* 0x00000000000073c6 */ /* 0x002e640000000000 */
[----:B-1----:R1:W-:Y:S01]  /*43c0*/  SYNCS.ARRIVE.TRANS64.RED.A1T0 RZ, [R3+URZ], RZ ;  /* 0x000000ff03ff79a7 */ /* 0x0023e200081004ff */
[----:B------:R1:W3:Y:S01]  /*43d0*/  @P0 SYNCS.PHASECHK.TRANS64.TRYWAIT P2, [UR4], R2 ;  /* 0x00000002ff0005a7 */ /* 0x0002e20008041104 */
[----:B------:R-:W-:Y:S01]  /*43e0*/  ULEA.HI UR4, UR22, UR22, URZ, 0x1 ;  /* 0x0000001616047291 */ /* 0x000fe2000f8f08ff */
[----:B--2---:R-:W-:-:S03]  /*43f0*/  LOP3.LUT P1, RZ, R6, 0x1, RZ, 0xc0, !PT ;  /* 0x0000000106ff7812 */ /* 0x004fc6000782c0ff */
[----:B------:R-:W-:Y:S02]  /*4400*/  USHF.L.U32 UR18, UR4, 0x5, URZ ;  /* 0x0000000504127899 */ /* 0x000fe400080006ff */
[----:B------:R-:W-:Y:S02]  /*4410*/  ULOP3.LUT UR4, UR4, 0xffe, URZ, 0xc0, !UPT ;  /* 0x00000ffe04047892 */ /* 0x000fe4000f8ec0ff */
[----:B------:R-:W-:Y:S02]  /*4420*/  ULOP3.LUT UR18, UR18, 0xffffffc0, URZ, 0xc0, !UPT ;  /* 0xffffffc012127892 */ /* 0x000fe4000f8ec0ff */
[----:B------:R-:W-:Y:S02]  /*4430*/  UIADD3 UR4, UPT, UPT, -UR4, UR22, URZ ;  /* 0x0000001604047290 */ /* 0x000fe4000fffe1ff */
[----:B------:R-:W-:Y:S01]  /*4440*/  UIADD3 UR18, UPT, UPT, UR30, UR18, URZ ;  /* 0x000000121e127290 */ /* 0x000fe2000fffe0ff */
[----:B------:R-:W2:Y:S03]  /*4450*/  SYNCS.PHASECHK.TRANS64.TRYWAIT P0, [UR23+0x210], R0 ;  /* 0x00021000ff0075a7 */ /* 0x000ea60008001117 */
[----:B------:R-:W-:Y:S01]  /*4460*/  ULEA UR18, UR4, UR18, 0x14 ;  /* 0x0000001204127291 */ /* 0x000fe2000f8ea0ff */
[----:B-123--:R-:W-:Y:S11]  /*4470*/  @!P0 BRA `(.L_x_85) ;  /* 0x0000003c00cc8947 */ /* 0x00eff60003800000 */
.L_x_189:
[----:B------:R-:W-:Y:S01]  /*4480*/  IADD3 R10, PT, PT, R10, 0x1, RZ ;  /* 0x000000010a0a7810 */ /* 0x000fe20007ffe0ff */
[----:B------:R-:W-:Y:S06]  /*4490*/  BRA.U !UP4, `(.L_x_86) ;  /* 0x000000010c987547 */ /* 0x000fec000b800000 */
[----:B------:R-:W-:Y:S01]  /*44a0*/  UPLOP3.LUT UP2, UPT, UPT, UPT, UPT, 0x40, 0x4 ;  /* 0x000000000004789c */ /* 0x000fe20003f4e870 */
[----:B------:R-:W-:Y:S01]  /*44b0*/  UMOV UR16, UR29 ;  /* 0x0000001d00107c82 */ /* 0x000fe20008000000 */
[----:B------:R-:W-:Y:S01]  /*44c0*/  UMOV UR15, UR28 ;  /* 0x0000001c000f7c82 */ /* 0x000fe20008000000 */
[----:B------:R-:W-:-:S08]  /*44d0*/  UMOV UR6, UR14 ;  /* 0x0000000e00067c82 */ /* 0x000fd00008000000 */
.L_x_89:
[----:B------:R-:W-:Y:S02]  /*44e0*/  UIADD3 UR16, UPT, UPT, UR16, 0x1, URZ ;  /* 0x0000000110107890 */ /* 0x000fe4000fffe0ff */
[----:B--2---:R-:W-:Y:S02]  /*44f0*/  ULEA UR5, UR6, UR17, 0x3 ;  /* 0x0000001106057291 */ /* 0x004fe4000f8e18ff */
[----:B------:R-:W-:Y:S01]  /*4500*/  UISETP.NE.AND UP3, UPT, UR16, URZ, UPT ;  /* 0x000000ff1000728c */ /* 0x000fe2000bf65270 */
[----:B---3--:R-:W-:Y:S10]  /*4510*/  @P2 BRA `(.L_x_87) ;  /* 0x00000000000c2947 */ /* 0x008ff40003800000 */
[----:B-1----:R-:W-:Y:S04]  /*4520*/  SHF.L.U32 R2, R8, 0x1f, RZ ;  /* 0x0000001f08027819 */ /* 0x002fe800000006ff */
[----:B------:R-:W1:Y:S02]  /*4530*/  SYNCS.PHASECHK.TRANS64.TRYWAIT P0, [UR5], R2 ;  /* 0x00000002ff0075a7 */ /* 0x000e640008001105 */
[----:B-1----:R-:W-:Y:S05]  /*4540*/  @!P0 BRA `(.L_x_88) ;  /* 0x0000003c00b08947 */ /* 0x002fea0003800000 */
.L_x_87:
[----:B------:R-:W-:Y:S01]  /*4550*/  UISETP.NE.AND UP0, UPT, UR15, 0x1, UPT ;  /* 0x000000010f00788c */ /* 0x000fe2000bf05270 */
[----:B------:R-:W-:Y:S01]  /*4560*/  PLOP3.LUT P2, PT, PT, PT, PT, 0x80, 0x8 ;  /* 0x000000000008781c */ /* 0x000fe20003f4f070 */
[----:B------:R-:W-:Y:S02]  /*4570*/  UIADD3 UR4, UPT, UPT, UR6, 0x1, URZ ;  /* 0x0000000106047890 */ /* 0x000fe4000fffe0ff */
[----:B------:R-:W-:Y:S02]  /*4580*/  ULEA UR12, UR6, UR21, 0x8 ;  /* 0x00000015060c7291 */ /* 0x000fe4000f8e40ff */
[----:B------:R-:W-:Y:S01]  /*4590*/  UISETP.NE.AND UP1, UPT, UR4, 0x1b, UPT ;  /* 0x0000001b0400788c */ /* 0x000fe2000bf25270 */
[----:B------:R-:W-:Y:S01]  /*45a0*/  PLOP3.LUT P0, PT, PT, PT, UP0, 0x80, 0x8 ;  /* 0x000000000008781c */ /* 0x000fe20003f0f008 */
[----:B------:R-:W-:Y:S02]  /*45b0*/  UIADD3 UR10, UPT, UPT, UR12, 0x2, URZ ;  /* 0x000000020c0a7890 */ /* 0x000fe4000fffe0ff */
[----:B------:R-:W-:Y:S02]  /*45c0*/  USEL UR7, URZ, 0x1, UP1 ;  /* 0x00000001ff077887 */ /* 0x000fe40008800000 */
[----:B------:R-:W-:Y:S02]  /*45d0*/  USEL UR14, UR4, URZ, UP1 ;  /* 0x000000ff040e7287 */ /* 0x000fe40008800000 */
[----:B------:R-:W-:Y:S02]  /*45e0*/  UIADD3 UR15, UPT, UPT, UR15, -0x1, URZ ;  /* 0xffffffff0f0f7890 */ /* 0x000fe4000fffe0ff */
[----:B------:R-:W-:Y:S01]  /*45f0*/  @UP0 ULEA UR4, UR14, UR17, 0x3 ;  /* 0x000000110e040291 */ /* 0x000fe2000f8e18ff */
[----:B------:R-:W-:Y:S01]  /*4600*/  LOP3.LUT R8, R8, UR7, RZ, 0x3c, !PT ;  /* 0x0000000708087c12 */ /* 0x000fe2000f8e3cff */
[----:B------:R-:W-:Y:S01]  /*4610*/  UIADD3 UR7, UPT, UPT, UR5, 0xd8, URZ ;  /* 0x000000d805077890 */ /* 0x000fe2000fffe0ff */
[----:B------:R-:W-:Y:S02]  /*4620*/  UMOV UR13, 0x80004020 ;  /* 0x80004020000d7882 */ /* 0x000fe40000000000 */
[----:B-1----:R-:W-:Y:S01]  /*4630*/  @P0 SHF.L.U32 R0, R8, 0x1f, RZ ;  /* 0x0000001f08000819 */ /* 0x002fe200000006ff */
[----:B------:R-:W-:Y:S01]  /*4640*/  UMOV UR5, 0x80004020 ;  /* 0x8000402000057882 */ /* 0x000fe20000000000 */
[----:B------:R-:W-:Y:S01]  /*4650*/  UMOV UR11, 0x80004020 ;  /* 0x80004020000b7882 */ /* 0x000fe20000000000 */
[----:B------:R-:W-:Y:S01]  /*4660*/  UMOV UR9, 0x80004020 ;  /* 0x8000402000097882 */ /* 0x000fe20000000000 */
[----:B------:R2:W3:Y:S01]  /*4670*/  @P0 SYNCS.PHASECHK.TRANS64.TRYWAIT P2, [UR4], R0 ;  /* 0x00000000ff0005a7 */ /* 0x0004e20008041104 */
[----:B------:R-:W-:Y:S03]  /*4680*/  ULEA UR4, UR6, UR20, 0x8 ;  /* 0x0000001406047291 */ /* 0x000fe6000f8e40ff */
[----:B------:R-:W-:Y:S01]  /*4690*/  UMOV UR6, UR14 ;  /* 0x0000000e00067c82 */ /* 0x000fe20008000000 */
[----:B------:R-:W-:Y:S05]  /*46a0*/  UIADD3 UR8, UPT, UPT, UR4, 0x2, URZ ;  /* 0x0000000204087890 */ /* 0x000fea000fffe0ff */
[----:B------:R2:W-:Y:S01]  /*46b0*/  UTCQMMA gdesc[UR4], gdesc[UR12], tmem[UR18], tmem[UR26], idesc[UR27], UP2 ;  /* 0x00ff1a0c040075ea */ /* 0x0005e20009000312 */
[----:B------:R-:W-:Y:S03]  /*46c0*/  UPLOP3.LUT UP2, UPT, UPT, UPT, UPT, 0x80, 0x8 ;  /* 0x000000000008789c */ /* 0x000fe60003f4f070 */
[----:B------:R2:W-:Y:S01]  /*46d0*/  UTCQMMA gdesc[UR8], gdesc[UR10], tmem[UR18], tmem[UR24], idesc[UR25], UPT ;  /* 0x00ff180a080075ea */ /* 0x0005e2000b800312 */
[----:B------:R2:W-:Y:S01]  /*46e0*/  UTCBAR.MULTICAST [UR7], URZ, UR19 ;  /* 0x000000ff070073e9 */ /* 0x0005e20008000813 */
[----:B------:R-:W-:Y:S06]  /*46f0*/  BRA.U UP3, `(.L_x_89) ;  /* 0xfffffffd03787547 */ /* 0x000fec000b83ffff */
.L_x_86:
[----:B--2---:R-:W-:Y:S01]  /*4700*/  UIADD3 UR4, UPT, UPT, UR22, 0x1, URZ ;  /* 0x0000000116047890 */ /* 0x004fe2000fffe0ff */
[C---:B------:R-:W-:Y:S01]  /*4710*/  ISETP.NE.AND P0, PT, R10.reuse, 0x2, PT ;  /* 0x000000020a00780c */ /* 0x040fe20003f05270 */
[----:B------:R-:W-:Y:S02]  /*4720*/  UIADD3 UR5, UPT, UPT, UR23, 0x1f0, URZ ;  /* 0x000001f017057890 */ /* 0x000fe4000fffe0ff */
[----:B------:R-:W-:Y:S01]  /*4730*/  UISETP.NE.AND UP0, UPT, UR4, 0x4, UPT ;  /* 0x000000040400788c */ /* 0x000fe2000bf05270 */
[----:B-1----:R-:W-:Y:S02]  /*4740*/  SEL R0, RZ, 0x1, P0 ;  /* 0x00000001ff007807 */ /* 0x002fe40000000000 */
[----:B------:R-:W-:Y:S01]  /*4750*/  SEL R10, R10, RZ, P0 ;  /* 0x000000ff0a0a7207 */ /* 0x000fe20000000000 */
[----:B------:R-:W-:Y:S01]  /*4760*/  USEL UR6, URZ, 0x1, UP0 ;  /* 0x00000001ff067887 */ /* 0x000fe20008000000 */
[----:B------:R-:W-:Y:S01]  /*4770*/  LOP3.LUT R9, R9, R0, RZ, 0x3c, !PT ;  /* 0x0000000009097212 */ /* 0x000fe200078e3cff */
[----:B------:R-:W-:Y:S01]  /*4780*/  USEL UR22, UR4, URZ, UP0 ;  /* 0x000000ff04167287 */ /* 0x000fe20008000000 */
[----:B------:R1:W-:Y:S03]  /*4790*/  UTCBAR [UR5], URZ ;  /* 0x000000ff050073e9 */ /* 0x0003e600080000ff */
[----:B------:R-:W-:Y:S01]  /*47a0*/  LOP3.LUT R11, R11, UR6, RZ, 0x3c, !PT ;  /* 0x000000060b0b7c12 */ /* 0x000fe2000f8e3cff */
[----:B------:R-:W-:Y:S07]  /*47b0*/  @P1 BRA `(.L_x_90) ;  /* 0xfffffff800b01947 */ /* 0x000fee000383ffff */
[----:B------:R-:W2:Y:S01]  /*47c0*/  S2UR UR8, SR_CgaCtaId ;  /* 0x00000000000879c3 */ /* 0x000ea20000008800 */
[----:B------:R-:W-:Y:S01]  /*47d0*/  ELECT P0, URZ, PT ;  /* 0x0000000000ff782f */ /* 0x000fe20003800000 */
[----:B------:R-:W-:Y:S01]  /*47e0*/  IMAD.MOV.U32 R0, RZ, RZ, 0x1 ;  /* 0x00000001ff007424 */ /* 0x000fe200078e00ff */
[----:B------:R-:W-:Y:S01]  /*47f0*/  UIADD3 UR17, UPT, UPT, UR17, 0x210, URZ ;  /* 0x0000021011117890 */ /* 0x000fe2000fffe0ff */
[----:B------:R-:W-:Y:S01]  /*4800*/  SHF.L.U32 R2, R11, 0x1f, RZ ;  /* 0x0000001f0b027819 */ /* 0x000fe200000006ff */
[----:B------:R-:W-:-:S03]  /*4810*/  UMOV UR4, 0x40 ;  /* 0x0000004000047882 */ /* 0x000fc60000000000 */
[----:B------:R-:W-:Y:S01]  /*4820*/  UVIRTCOUNT.DEALLOC.SMPOOL 0x80 ;  /* 0x000000800000784c */ /* 0x000fe20000000000 */
[----:B--2---:R-:W-:Y:S02]  /*4830*/  ULEA UR8, UR8, UR4, 0x18 ;  /* 0x0000000408087291 */ /* 0x004fe4000f8ec0ff */
[----:B------:R-:W-:-:S07]  /*4840*/  ULEA UR4, UR22, UR17, 0x3 ;  /* 0x0000001116047291 */ /* 0x000fce000f8e18ff */
[----:B------:R2:W-:Y:S02]  /*4850*/  @P0 STS.U8 [UR8+0x1c], R0 ;  /* 0x00001c00ff000988 */ /* 0x0005e40008000008 */
[----:B------:R-:W4:Y:S02]  /*4860*/  SYNCS.PHASECHK.TRANS64.TRYWAIT P0, [UR4], R2 ;  /* 0x00000002ff0075a7 */ /* 0x000f240008001104 */
[----:B--2-4-:R-:W-:Y:S05]  /*4870*/  @!P0 BRA `(.L_x_91) ;  /* 0x0000003800fc8947 */ /* 0x014fea0003800000 */
.L_x_192:
[----:B------:R-:W-:-:S04]  /*4880*/  UIADD3 UR4, UPT, UPT, UR22, 0x1, URZ ;  /* 0x0000000116047890 */ /* 0x000fc8000fffe0ff */
[----:B------:R-:W-:-:S04]  /*4890*/  UISETP.NE.AND UP0, UPT, UR4, 0x4, UPT ;  /* 0x000000040400788c */ /* 0x000fc8000bf05270 */
[----:B------:R-:W-:Y:S02]  /*48a0*/  USEL UR6, URZ, 0x1, UP0 ;  /* 0x00000001ff067887 */ /* 0x000fe40008000000 */
[----:B------:R-:W-:-:S04]  /*48b0*/  USEL UR4, UR4, URZ, UP0 ;  /* 0x000000ff04047287 */ /* 0x000fc80008000000 */
[----:B-1----:R-:W-:Y:S01]  /*48c0*/  ULEA UR5, UR4, UR17, 0x3 ;  /* 0x0000001104057291 */ /* 0x002fe2000f8e18ff */
[----:B--2---:R-:W-:-:S04]  /*48d0*/  LOP3.LUT R2, R11, UR6, RZ, 0x3c, !PT ;  /* 0x000000060b027c12 */ /* 0x004fc8000f8e3cff */
[----:B------:R-:W-:-:S04]  /*48e0*/  SHF.L.U32 R3, R2, 0x1f, RZ ;  /* 0x0000001f02037819 */ /* 0x000fc800000006ff */
[----:B------:R-:W1:Y:S02]  /*48f0*/  SYNCS.PHASECHK.TRANS64.TRYWAIT P0, [UR5], R3 ;  /* 0x00000003ff0075a7 */ /* 0x000e640008001105 */
[----:B-1----:R-:W-:Y:S05]  /*4900*/  @!P0 BRA `(.L_x_92) ;  /* 0x0000003800f08947 */ /* 0x002fea0003800000 */
.L_x_194:
        /* <DEDUP_REMOVED lines=9> */
.L_x_196:
[----:B------:R-:W-:-:S04]  /*49a0*/  UIADD3 UR4, UPT, UPT, UR4, 0x1, URZ ;  /* 0x0000000104047890 */ /* 0x000fc8000fffe0ff */
[----:B------:R-:W-:-:S04]  /*49b0*/  UISETP.NE.AND UP0, UPT, UR4, 0x4, UPT ;  /* 0x000000040400788c */ /* 0x000fc8000bf05270 */
[----:B------:R-:W-:Y:S02]  /*49c0*/  USEL UR5, URZ, 0x1, UP0 ;  /* 0x00000001ff057887 */ /* 0x000fe40008000000 */
[----:B------:R-:W-:-:S04]  /*49d0*/  USEL UR4, UR4, URZ, UP0 ;  /* 0x000000ff04047287 */ /* 0x000fc80008000000 */
[----:B------:R-:W-:Y:S01]  /*49e0*/  ULEA UR4, UR4, UR17, 0x3 ;  /* 0x0000001104047291 */ /* 0x000fe2000f8e18ff */
[----:B------:R-:W-:-:S04]  /*49f0*/  LOP3.LUT R2, R2, UR5, RZ, 0x3c, !PT ;  /* 0x0000000502027c12 */ /* 0x000fc8000f8e3cff */
[----:B------:R-:W-:-:S04]  /*4a00*/  SHF.L.U32 R2, R2, 0x1f, RZ ;  /* 0x0000001f02027819 */ /* 0x000fc800000006ff */
[----:B------:R-:W2:Y:S02]  /*4a10*/  SYNCS.PHASECHK.TRANS64.TRYWAIT P0, [UR4], R2 ;  /* 0x00000002ff0075a7 */ /* 0x000ea40008001104 */
[----:B--2---:R-:W-:Y:S05]  /*4a20*/  @!P0 BRA `(.L_x_94) ;  /* 0x0000003800d88947 */ /* 0x004fea0003800000 */
.L_x_198:
[----:B------:R-:W-:Y:S01]  /*4a30*/  NOP ;  /* 0x0000000000007918 */ /* 0x000fe20000000000 */
[----:B-1----:R-:W1:Y:S01]  /*4a40*/  LDS R0, [UR8+0x14] ;  /* 0x00001408ff007984 */ /* 0x002e620008000800 */
[----:B------:R-:W-:Y:S01]  /*4a50*/  ULOP3.LUT UR4, UR30, 0xffff, URZ, 0xc0, !UPT ;  /* 0x0000ffff1e047892 */ /* 0x000fe2000f8ec0ff */
[----:B------:R-:W-:Y:S01]  /*4a60*/  UMOV UR5, 0xffff ;  /* 0x0000ffff00057882 */ /* 0x000fe20000000000 */
[----:B------:R-:W-:Y:S02]  /*4a70*/  UMOV UR6, 0x1 ;  /* 0x0000000100067882 */ /* 0x000fe40000000000 */
[----:B------:R-:W-:-:S04]  /*4a80*/  USHF.R.U32.HI UR4, URZ, 0x5, UR4 ;  /* 0x00000005ff047899 */ /* 0x000fc80008011604 */
[----:B------:R-:W-:Y:S02]  /*4a90*/  USHF.L.U32 UR5, UR5, UR4, URZ ;  /* 0x0000000405057299 */ /* 0x000fe400080006ff */
[----:B------:R-:W-:-:S04]  /*4aa0*/  USHF.L.U32 UR4, UR6, UR4, URZ ;  /* 0x0000000406047299 */ /* 0x000fc800080006ff */
[----:B-1----:R-:W-:-:S04]  /*4ab0*/  LOP3.LUT R0, R0, UR5, RZ, 0xc0, !PT ;  /* 0x0000000500007c12 */ /* 0x002fc8000f8ec0ff */
[----:B------:R-:W-:-:S13]  /*4ac0*/  ISETP.NE.AND P0, PT, R0, UR5, PT ;  /* 0x0000000500007c0c */ /* 0x000fda000bf05270 */
[----:B------:R-:W-:Y:S05]  /*4ad0*/  @P0 BRA `(.L_x_95) ;  /* 0x0000000000580947 */ /* 0x000fea0003800000 */
[----:B------:R-:W1:Y:S02]  /*4ae0*/  LDS R0, [UR8+0x18] ;  /* 0x00001808ff007984 */ /* 0x000e640008000800 */
[----:B-1----:R-:W-:-:S04]  /*4af0*/  LOP3.LUT R0, R0, UR4, RZ, 0xc0, !PT ;  /* 0x0000000400007c12 */ /* 0x002fc8000f8ec0ff */
[----:B------:R-:W-:-:S13]  /*4b00*/  ISETP.NE.AND P0, PT, R0, UR4, PT ;  /* 0x0000000400007c0c */ /* 0x000fda000bf05270 */
[----:B------:R-:W-:Y:S05]  /*4b10*/  @P0 BRA `(.L_x_96) ;  /* 0x00000000003c0947 */ /* 0x000fea0003800000 */
[----:B------:R-:W1:Y:S01]  /*4b20*/  S2R R2, SR_LANEID ;  /* 0x0000000000027919 */ /* 0x000e620000000000 */
[----:B------:R-:W-:-:S06]  /*4b30*/  ULOP3.LUT UR5, URZ, UR5, URZ, 0x33, !UPT ;  /* 0x00000005ff057292 */ /* 0x000fcc000f8e33ff */
[----:B------:R-:W-:-:S04]  /*4b40*/  IMAD.U32 R0, RZ, RZ, UR5 ;  /* 0x00000005ff007e24 */ /* 0x000fc8000f8e00ff */
[----:B------:R2:W4:Y:S02]  /*4b50*/  REDUX UR7, R0 ;  /* 0x00000000000773c4 */ /* 0x0005240000000000 */
[----:B------:R1:W-:Y:S01]  /*4b60*/  UTCATOMSWS.AND URZ, UR5 ;  /* 0x0000000500ff79e3 */ /* 0x0003e20008000000 */
[----:B--2---:R-:W-:Y:S01]  /*4b70*/  LOP3.LUT R0, RZ, UR4, RZ, 0x33, !PT ;  /* 0x00000004ff007c12 */ /* 0x004fe2000f8e33ff */
[----:B------:R-:W-:Y:S02]  /*4b80*/  VOTEU.ANY UR4, UPT, PT ;  /* 0x0000000000047886 */ /* 0x000fe400038e0100 */
[----:B------:R-:W-:Y:S02]  /*4b90*/  UFLO.U32 UR4, UR4 ;  /* 0x00000004000472bd */ /* 0x000fe400080e0000 */
[----:B------:R-:W2:Y:S04]  /*4ba0*/  REDUX UR6, R0 ;  /* 0x00000000000673c4 */ /* 0x000ea80000000000 */
[----:B-1----:R-:W-:-:S02]  /*4bb0*/  ISETP.EQ.U32.AND P0, PT, R2, UR4, PT ;  /* 0x0000000402007c0c */ /* 0x002fc4000bf02070 */
[----:B----4-:R-:W-:-:S11]  /*4bc0*/  MOV R2, UR7 ;  /* 0x0000000700027c02 */ /* 0x010fd60008000f00 */
[----:B------:R1:W-:Y:S01]  /*4bd0*/  @P0 ATOMS.AND RZ, [UR8+0x14], R2 ;  /* 0x00001402ffff098c */ /* 0x0003e2000a800008 */
[----:B--2---:R-:W-:-:S05]  /*4be0*/  IMAD.U32 R0, RZ, RZ, UR6 ;  /* 0x00000006ff007e24 */ /* 0x004fca000f8e00ff */
[----:B------:R1:W-:Y:S01]  /*4bf0*/  @P0 ATOMS.AND RZ, [UR8+0x18], R0 ;  /* 0x00001800ffff098c */ /* 0x0003e2000a800008 */
[----:B------:R-:W-:Y:S05]  /*4c00*/  BRA `(.L_x_97) ;  /* 0x0000000000147947 */ /* 0x000fea0003800000 */
.L_x_96:
[----:B------:R-:W-:Y:S02]  /*4c10*/  MOV R2, 0x4c30 ;  /* 0x00004c3000027802 */ /* 0x000fe40000000f00 */
[----:B---3-5:R-:W-:Y:S05]  /*4c20*/  CALL.REL.NOINC `($__internal_0_$__cuda_sm10x_tcgen05_guardrail_trap_col_being_dealloced_not_returned_by_alloc) ;  /* 0x0000003800f47944 */ /* 0x028fea0003c00000 */
[----:B------:R-:W-:Y:S05]  /*4c30*/  BRA `(.L_x_97) ;  /* 0x0000000000087947 */ /* 0x000fea0003800000 */
.L_x_95:
[----:B------:R-:W-:Y:S02]  /*4c40*/  MOV R2, 0x4c60 ;  /* 0x00004c6000027802 */ /* 0x000fe40000000f00 */
[----:B---3-5:R-:W-:Y:S05]  /*4c50*/  CALL.REL.NOINC `($__internal_2_$__cuda_sm10x_tcgen05_guardrail_trap_unallocated_columns_being_dealloced) ;  /* 0x0000003c00007944 */ /* 0x028fea0003c00000 */
.L_x_97:
[----:B------:R-:W-:Y:S01]  /*4c60*/  NOP ;  /* 0x0000000000007918 */ /* 0x000fe20000000000 */
[----:B------:R-:W-:Y:S05]  /*4c70*/  EXIT ;  /* 0x000000000000794d */ /* 0x000fea0003800000 */
.L_x_79:
[----:B------:R-:W-:-:S09]  /*4c80*/  UISETP.NE.OR UP0, UPT, UR22, 0x3, !UP3 ;  /* 0x000000031600788c */ /* 0x000fd2000df05670 */
[----:B------:R-:W-:Y:S05]  /*4c90*/  BRA.U UP0, `(.L_x_98) ;  /* 0x0000000d00087547 */ /* 0x000fea000b800000 */
[----:B------:R-:W1:Y:S01]  /*4ca0*/  LDCU UR26, c[0x0][0x370] ;  /* 0x00006e00ff1a77ac */ /* 0x000e620008000800 */
[----:B------:R-:W2:Y:S01]  /*4cb0*/  LDC.64 R16, c[0x0][0x348] ;  /* 0x0000d200ff107b82 */ /* 0x000ea20000000a00 */
[----:B------:R-:W-:Y:S02]  /*4cc0*/  HFMA2 R13, -RZ, RZ, 0, 0 ;  /* 0x00000000ff0d7431 */ /* 0x000fe400000001ff */
[----:B------:R-:W-:Y:S01]  /*4cd0*/  IMAD.MOV.U32 R15, RZ, RZ, 0x1 ;  /* 0x00000001ff0f7424 */ /* 0x000fe200078e00ff */
[----:B------:R-:W1:Y:S01]  /*4ce0*/  LDCU.128 UR28, c[0x0][0xb10] ;  /* 0x00016200ff1c77ac */ /* 0x000e620008000c00 */
[----:B------:R-:W-:Y:S01]  /*4cf0*/  IMAD.MOV.U32 R14, RZ, RZ, RZ ;  /* 0x000000ffff0e7224 */ /* 0x000fe200078e00ff */
[----:B------:R-:W-:Y:S01]  /*4d00*/  MOV R12, 0x1000 ;  /* 0x00001000000c7802 */ /* 0x000fe20000000f00 */
[----:B------:R-:W3:Y:S01]  /*4d10*/  LDCU UR25, c[0x0][0x374] ;  /* 0x00006e80ff1977ac */ /* 0x000ee20008000800 */
[----:B------:R-:W4:Y:S01]  /*4d20*/  LDC.64 R2, c[0x0][0x888] ;  /* 0x00022200ff027b82 */ /* 0x000f220000000a00 */
[----:B------:R-:W3:Y:S01]  /*4d30*/  LDCU UR16, c[0x0][0xb0c] ;  /* 0x00016180ff1077ac */ /* 0x000ee20008000800 */
[----:B------:R-:W2:Y:S06]  /*4d40*/  LDCU UR35, c[0x0][0xb20] ;  /* 0x00016400ff2377ac */ /* 0x000eac0008000800 */
[----:B------:R-:W4:Y:S01]  /*4d50*/  LDC.64 R4, c[0x0][0x890] ;  /* 0x00022400ff047b82 */ /* 0x000f220000000a00 */
[----:B------:R-:W2:Y:S01]  /*4d60*/  LDCU UR4, c[0x0][0xb30] ;  /* 0x00016600ff0477ac */ /* 0x000ea20008000800 */
[----:B------:R-:W-:Y:S01]  /*4d70*/  UMOV UR17, 0x400 ;  /* 0x0000040000117882 */ /* 0x000fe20000000000 */
[----:B-1----:R-:W-:-:S02]  /*4d80*/  UIMAD.WIDE.U32 UR32, UR26, UR28, URZ ;  /* 0x0000001c1a2072a5 */ /* 0x002fc4000f8e00ff */
[----:B---3--:R-:W-:Y:S02]  /*4d90*/  UIMAD.WIDE.U32 UR6, UR25, UR31, URZ ;  /* 0x0000001f190672a5 */ /* 0x008fe4000f8e00ff */
[----:B------:R-:W-:Y:S02]  /*4da0*/  ULEA UR17, UR48, UR17, 0x18 ;  /* 0x0000001130117291 */ /* 0x000fe4000f8ec0ff */
[----:B------:R-:W-:Y:S02]  /*4db0*/  UPLOP3.LUT UP3, UPT, UPT, UPT, UPT, 0x40, 0x4 ;  /* 0x000000000004789c */ /* 0x000fe40003f6e870 */
[----:B------:R-:W-:Y:S01]  /*4dc0*/  UIADD3 UR5, UPT, UPT, UR17, 0x1b0, URZ ;  /* 0x000001b011057890 */ /* 0x000fe2000fffe0ff */
[----:B------:R-:W-:Y:S01]  /*4dd0*/  UMOV UR32, UR33 ;  /* 0x0000002100207c82 */ /* 0x000fe20008000000 */
[----:B------:R-:W-:Y:S01]  /*4de0*/  UMOV UR27, UR7 ;  /* 0x00000007001b7c82 */ /* 0x000fe20008000000 */
[----:B------:R-:W-:Y:S02]  /*4df0*/  UISETP.GE.AND UP0, UPT, UR40, 0x1, UPT ;  /* 0x000000012800788c */ /* 0x000fe4000bf06270 */
[----:B------:R-:W-:Y:S01]  /*4e00*/  UISETP.NE.AND UP4, UPT, UR40, 0x1, UPT ;  /* 0x000000012800788c */ /* 0x000fe2000bf85270 */
[----:B------:R-:W1:Y:S01]  /*4e10*/  LDCU.64 UR14, c[0x0][0xb28] ;  /* 0x00016500ff0e77ac */ /* 0x000e620008000a00 */
[----:B------:R-:W-:-:S02]  /*4e20*/  UISETP.NE.AND UP6, UPT, UR16, 0x1, UPT ;  /* 0x000000011000788c */ /* 0x000fc4000bfc5270 */
[----:B------:R-:W-:Y:S02]  /*4e30*/  UISETP.NE.AND UP5, UPT, UR30, 0x1, UPT ;  /* 0x000000011e00788c */ /* 0x000fe4000bfa5270 */
[----:B------:R-:W-:Y:S02]  /*4e40*/  UPRMT UR48, UR48, 0x654, UR5 ;  /* 0x0000065430307896 */ /* 0x000fe40008000005 */
[----:B------:R-:W-:Y:S02]  /*4e50*/  USHF.R.U32.HI UR32, URZ, UR29, UR32 ;  /* 0x0000001dff207299 */ /* 0x000fe40008011620 */
[----:B--2---:R-:W-:Y:S02]  /*4e60*/  USHF.R.U32.HI UR27, URZ, UR35, UR27 ;  /* 0x00000023ff1b7299 */ /* 0x004fe4000801161b */
[----:B------:R-:W-:-:S11]  /*4e70*/  UISETP.NE.AND UP2, UPT, UR4, 0x1, UPT ;  /* 0x000000010400788c */ /* 0x000fd6000bf45270 */
.L_x_106:
[C---:B------:R-:W-:Y:S02]  /*4e80*/  LEA R7, R14.reuse, UR17, 0x3 ;  /* 0x000000110e077c11 */ /* 0x040fe4000f8e18ff */
[----:B------:R-:W-:Y:S02]  /*4e90*/  SHF.L.U32 R0, R13, 0x1f, RZ ;  /* 0x0000001f0d007819 */ /* 0x000fe400000006ff */
[----:B------:R-:W-:Y:S02]  /*4ea0*/  LEA R8, R14, UR17, 0x4 ;  /* 0x000000110e087c11 */ /* 0x000fe4000f8e20ff */
[----:B--2---:R-:W2:Y:S02]  /*4eb0*/  SYNCS.PHASECHK.TRANS64.TRYWAIT P0, [R7+URZ+0x1d0], R0 ;  /* 0x0001d000070075a7 */ /* 0x004ea400080011ff */
[----:B--2---:R-:W-:Y:S05]  /*4ec0*/  @!P0 BRA `(.L_x_99) ;  /* 0x0000003400c88947 */ /* 0x004fea0003800000 */
.L_x_199:
[----:B------:R-:W3:Y:S01]  /*4ed0*/  LDS.128 R8, [R8+0x260] ;  /* 0x0002600008087984 */ /* 0x000ee20000000c00 */
[----:B------:R-:W-:Y:S01]  /*4ee0*/  UISETP.GE.AND UP0, UPT, UR40, 0x1, UPT ;  /* 0x000000012800788c */ /* 0x000fe2000bf06270 */
[----:B------:R-:W-:Y:S01]  /*4ef0*/  @!PT LDS RZ, [RZ] ;  /* 0x00000000fffff984 */ /* 0x000fe20000000800 */
[----:B------:R-:W-:Y:S01]  /*4f00*/  @!PT LDS RZ, [RZ] ;  /* 0x00000000fffff984 */ /* 0x000fe20000000800 */
[----:B------:R-:W-:Y:S01]  /*4f10*/  @!PT LDS RZ, [RZ] ;  /* 0x00000000fffff984 */ /* 0x000fe20000000800 */
[----:B------:R-:W-:Y:S01]  /*4f20*/  @!PT LDS RZ, [RZ] ;  /* 0x00000000fffff984 */ /* 0x000fe20000000800 */
[----:B------:R1:W-:Y:S06]  /*4f30*/  MEMBAR.ALL.CTA ;  /* 0x0000000000007992 */ /* 0x0003ec0000008000 */
[----:B-1----:R-:W1:Y:S01]  /*4f40*/  FENCE.VIEW.ASYNC.S ;  /* 0x00000000000073c6 */ /* 0x002e620000000000 */
[----:B---3--:R-:W-:Y:S11]  /*4f50*/  LOP3.LUT P0, RZ, R10, 0x1, RZ, 0xc0, !PT ;  /* 0x000000010aff7812 */ /* 0x008ff6000780c0ff */
[----:B------:R-:W-:Y:S02]  /*4f60*/  @!UPT UIADD3 URZ, UPT, UPT, URZ, URZ, URZ ;  /* 0x000000fffffff290 */ /* 0x000fe4000fffe0ff */
[----:B-1----:R-:W-:Y:S01]  /*4f70*/  VOTEU.ANY UP1, P0 ;  /* 0x0000000000ff7886 */ /* 0x002fe20000020100 */
[----:B------:R-:W-:Y:S11]  /*4f80*/  PLOP3.LUT P0, PT, PT, PT, UP1, 0x80, 0x8 ;  /* 0x000000000008781c */ /* 0x000ff60003f0f018 */
[----:B------:R-:W-:Y:S02]  /*4f90*/  @!UPT UIADD3 URZ, UPT, UPT, URZ, URZ, URZ ;  /* 0x000000fffffff290 */ /* 0x000fe4000fffe0ff */
[----:B--2---:R-:W-:Y:S02]  /*4fa0*/  @P0 SHF.R.U32.HI R0, RZ, 0x10, R9 ;  /* 0x00000010ff000819 */ /* 0x004fe40000011609 */
[----:B------:R-:W-:Y:S02]  /*4fb0*/  @P0 MOV R6, R8 ;  /* 0x0000000800060202 */ /* 0x000fe40000000f00 */
[----:B------:R-:W-:Y:S01]  /*4fc0*/  @P0 R2UR UR4, R0 ;  /* 0x00000000000402ca */ /* 0x000fe200000e0000 */
[----:B------:R-:W-:Y:S01]  /*4fd0*/  VIADD R0, R7, 0x1e0 ;  /* 0x000001e007007836 */ /* 0x000fe20000000000 */
[----:B------:R-:W-:Y:S02]  /*4fe0*/  @P0 LOP3.LUT R8, R9, 0xffff, RZ, 0xc0, !PT ;  /* 0x0000ffff09080812 */ /* 0x000fe400078ec0ff */
[----:B------:R-:W-:Y:S02]  /*4ff0*/  @P0 R2UR UR6, R6 ;  /* 0x00000000060602ca */ /* 0x000fe400000e0000 */
[----:B------:R-:W-:Y:S02]  /*5000*/  PRMT R0, RZ, 0x654, R0 ;  /* 0x00000654ff007816 */ /* 0x000fe40000000000 */
[----:B------:R-:W-:Y:S02]  /*5010*/  @P0 R2UR UR5, R8 ;  /* 0x00000000080502ca */ /* 0x000fe400000e0000 */
[----:B------:R1:W-:Y:S03]  /*5020*/  SYNCS.ARRIVE.TRANS64.RED.A1T0 RZ, [R0+URZ], RZ ;  /* 0x000000ff00ff79a7 */ /* 0x0003e600081004ff */
[----:B------:R-:W-:Y:S04]  /*5030*/  @UP1 UMOV UR24, UR4 ;  /* 0x0000000400181c82 */ /* 0x000fe80008000000 */
[----:B------:R-:W-:Y:S04]  /*5040*/  @UP1 UMOV UR13, UR6 ;  /* 0x00000006000d1c82 */ /* 0x000fe80008000000 */
[----:B------:R-:W-:Y:S01]  /*5050*/  @UP1 UMOV UR7, UR5 ;  /* 0x0000000500071c82 */ /* 0x000fe20008000000 */
[----:B------:R-:W-:Y:S05]  /*5060*/  BRA.U !UP0, `(.L_x_100) ;  /* 0x0000000108a47547 */ /* 0x000fea000b800000 */
[----:B------:R-:W-:Y:S02]  /*5070*/  UIMAD.WIDE.U32 UR10, UR7, UR31, URZ ;  /* 0x0000001f070a72a5 */ /* 0x000fe4000f8e00ff */
[----:B------:R-:W-:Y:S02]  /*5080*/  UIMAD.WIDE.U32 UR18, UR13, UR28, URZ ;  /* 0x0000001c0d1272a5 */ /* 0x000fe4000f8e00ff */
[----:B------:R-:W-:Y:S02]  /*5090*/  USEL UR4, UR25, UR27, !UP5 ;  /* 0x0000001b19047287 */ /* 0x000fe4000e800000 */
[----:B------:R-:W-:Y:S02]  /*50a0*/  USEL UR8, UR26, UR32, !UP6 ;  /* 0x000000201a087287 */ /* 0x000fe4000f000000 */
[----:B------:R-:W-:Y:S02]  /*50b0*/  UIMAD.WIDE.U32 UR20, UR4, UR14, URZ ;  /* 0x0000000e041472a5 */ /* 0x000fe4000f8e00ff */
[----:B------:R-:W-:Y:S01]  /*50c0*/  UIMAD.WIDE.U32 UR22, UR8, UR14, URZ ;  /* 0x0000000e081672a5 */ /* 0x000fe2000f8e00ff */
[----:B------:R-:W-:Y:S02]  /*50d0*/  UMOV UR5, UR11 ;  /* 0x0000000b00057c82 */ /* 0x000fe40008000000 */
[----:B------:R-:W-:Y:S03]  /*50e0*/  USHF.R.U32.HI UR6, URZ, UR35, UR5 ;  /* 0x00000023ff067299 */ /* 0x000fe60008011605 */
[----:B------:R-:W-:Y:S01]  /*50f0*/  UMOV UR5, UR19 ;  /* 0x0000001300057c82 */ /* 0x000fe20008000000 */
[----:B------:R-:W-:Y:S02]  /*5100*/  USEL UR6, UR7, UR6, !UP5 ;  /* 0x0000000607067287 */ /* 0x000fe4000e800000 */
[----:B------:R-:W-:Y:S02]  /*5110*/  USHF.R.U32.HI UR9, URZ, UR29, UR5 ;  /* 0x0000001dff097299 */ /* 0x000fe40008011605 */
[----:B------:R-:W-:Y:S01]  /*5120*/  UIMAD.WIDE.U32 UR10, UR6, UR14, URZ ;  /* 0x0000000e060a72a5 */ /* 0x000fe2000f8e00ff */
[----:B------:R-:W-:Y:S02]  /*5130*/  UMOV UR5, UR21 ;  /* 0x0000001500057c82 */ /* 0x000fe40008000000 */
[----:B------:R-:W-:Y:S03]  /*5140*/  @UP4 USHF.R.U32.HI UR4, URZ, UR15, UR5 ;  /* 0x0000000fff044299 */ /* 0x000fe60008011605 */
[----:B------:R-:W-:Y:S01]  /*5150*/  UMOV UR5, UR23 ;  /* 0x0000001700057c82 */ /* 0x000fe20008000000 */
[----:B------:R-:W-:Y:S02]  /*5160*/  UIMAD UR4, UR40, UR4, URZ ;  /* 0x00000004280472a4 */ /* 0x000fe4000f8e02ff */
[----:B------:R-:W-:Y:S02]  /*5170*/  @UP4 USHF.R.U32.HI UR8, URZ, UR15, UR5 ;  /* 0x0000000fff084299 */ /* 0x000fe40008011605 */
[----:B------:R-:W-:Y:S02]  /*5180*/  USEL UR5, UR13, UR9, !UP6 ;  /* 0x000000090d057287 */ /* 0x000fe4000f000000 */
[----:B------:R-:W-:Y:S02]  /*5190*/  UIMAD UR9, UR40, UR8, URZ ;  /* 0x00000008280972a4 */ /* 0x000fe4000f8e02ff */
[----:B------:R-:W-:Y:S03]  /*51a0*/  UISETP.GE.AND UP0, UPT, UR6, UR4, UPT ;  /* 0x000000040600728c */ /* 0x000fe6000bf06270 */
[----:B------:R-:W-:Y:S01]  /*51b0*/  UMOV UR4, UR11 ;  /* 0x0000000b00047c82 */ /* 0x000fe20008000000 */
[----:B------:R-:W-:Y:S02]  /*51c0*/  UISETP.GE.OR UP0, UPT, UR5, UR9, UP0 ;  /* 0x000000090500728c */ /* 0x000fe40008706670 */
[----:B------:R-:W-:Y:S02]  /*51d0*/  USHF.R.U32.HI UR4, URZ, UR15, UR4 ;  /* 0x0000000fff047299 */ /* 0x000fe40008011604 */
[----:B------:R-:W-:Y:S02]  /*51e0*/  UIMAD.WIDE.U32 UR10, UR5, UR14, URZ ;  /* 0x0000000e050a72a5 */ /* 0x000fe4000f8e00ff */
[----:B------:R-:W-:Y:S04]  /*51f0*/  USEL UR12, UR6, UR4, !UP4 ;  /* 0x00000004060c7287 */ /* 0x000fe8000e000000 */
[----:B------:R-:W-:Y:S01]  /*5200*/  UIADD3 UR9, UPT, UPT, -UR12, URZ, URZ ;  /* 0x000000ff0c097290 */ /* 0x000fe2000fffe1ff */
[----:B------:R-:W-:Y:S02]  /*5210*/  @!UP0 UMOV UR4, UR11 ;  /* 0x0000000b00048c82 */ /* 0x000fe40008000000 */
[----:B------:R-:W-:Y:S02]  /*5220*/  @!UP0 USHF.R.U32.HI UR4, URZ, UR15, UR4 ;  /* 0x0000000fff048299 */ /* 0x000fe40008011604 */
[----:B------:R-:W-:Y:S02]  /*5230*/  UIMAD UR9, UR40, UR9, UR6 ;  /* 0x00000009280972a4 */ /* 0x000fe4000f8e0206 */
[----:B------:R-:W-:Y:S04]  /*5240*/  @!UP0 USEL UR4, UR5, UR4, !UP4 ;  /* 0x0000000405048287 */ /* 0x000fe8000e000000 */
[----:B------:R-:W-:Y:S02]  /*5250*/  @!UP0 UIMAD UR9, UR8, UR9, UR4 ;  /* 0x00000009080982a4 */ /* 0x000fe4000f8e0204 */
[----:B------:R-:W-:Y:S02]  /*5260*/  @!UP0 UIADD3 UR10, UPT, UPT, UR12, -UR4, URZ ;  /* 0x800000040c0a8290 */ /* 0x000fe4000fffe0ff */
[----:B------:R-:W-:Y:S02]  /*5270*/  UIADD3 UR4, UPT, UPT, -UR5, URZ, URZ ;  /* 0x000000ff05047290 */ /* 0x000fe4000fffe1ff */
[----:B------:R-:W-:Y:S02]  /*5280*/  UIADD3 UR8, UPT, UPT, -UR6, URZ, URZ ;  /* 0x000000ff06087290 */ /* 0x000fe4000fffe1ff */
[----:B------:R-:W-:Y:S02]  /*5290*/  @!UP0 UIMAD UR6, UR10, UR40, UR5 ;  /* 0x000000280a0682a4 */ /* 0x000fe4000f8e0205 */
[----:B------:R-:W-:Y:S02]  /*52a0*/  UIMAD UR13, UR16, UR4, UR13 ;  /* 0x00000004100d72a4 */ /* 0x000fe4000f8e020d */
[----:B------:R-:W-:Y:S01]  /*52b0*/  UIMAD UR7, UR30, UR8, UR7 ;  /* 0x000000081e0772a4 */ /* 0x000fe2000f8e0207 */
[----:B------:R-:W-:Y:S02]  /*52c0*/  @!UP0 UMOV UR5, UR9 ;  /* 0x0000000900058c82 */ /* 0x000fe40008000000 */
[----:B------:R-:W-:Y:S02]  /*52d0*/  UIMAD UR13, UR5, UR16, UR13 ;  /* 0x00000010050d72a4 */ /* 0x000fe4000f8e020d */
[----:B------:R-:W-:Y:S11]  /*52e0*/  UIMAD UR7, UR6, UR30, UR7 ;  /* 0x0000001e060772a4 */ /* 0x000ff6000f8e0207 */
[----:B------:R-:W-:Y:S01]  /*52f0*/  @!UPT UIADD3 URZ, UPT, UPT, URZ, URZ, URZ ;  /* 0x000000fffffff290 */ /* 0x000fe2000fffe0ff */
.L_x_100:
[----:B------:R-:W2:Y:S01]  /*5300*/  @!UP2 LDCU.128 UR20, c[0x0][0xb10] ;  /* 0x00016200ff14a7ac */ /* 0x000ea20008000c00 */
[C---:B----4-:R-:W-:Y:S02]  /*5310*/  ISETP.NE.U32.AND P1, PT, R4.reuse, RZ, PT ;  /* 0x000000ff0400720c */ /* 0x050fe40003f25070 */
[----:B------:R-:W-:Y:S02]  /*5320*/  ISETP.NE.U32.AND P0, PT, R4, RZ, PT ;  /* 0x000000ff0400720c */ /* 0x000fe40003f05070 */
[C---:B------:R-:W-:Y:S02]  /*5330*/  ISETP.NE.AND.EX P1, PT, R5.reuse, RZ, PT, P1 ;  /* 0x000000ff0500720c */ /* 0x040fe40003f25310 */
[----:B------:R-:W-:Y:S01]  /*5340*/  ISETP.NE.AND.EX P0, PT, R5, RZ, PT, P0 ;  /* 0x000000ff0500720c */ /* 0x000fe20003f05300 */
[----:B------:R-:W3:Y:S01]  /*5350*/  @!UP2 LDCU UR5, c[0x0][0xb0c] ;  /* 0x00016180ff05a7ac */ /* 0x000ee20008000800 */
[----:B------:R-:W-:Y:S01]  /*5360*/  SHF.L.U32 R6, R15, 0x1f, RZ ;  /* 0x0000001f0f067819 */ /* 0x000fe200000006ff */
[----:B--2---:R-:W-:Y:S07]  /*5370*/  UIMAD.WIDE.U32 UR8, UR13, UR20, URZ ;  /* 0x000000140d0872a5 */ /* 0x004fee000f8e00ff */
[----:B------:R-:W-:Y:S01]  /*5380*/  @!UP2 UMOV UR4, UR9 ;  /* 0x000000090004ac82 */ /* 0x000fe20008000000 */
[----:B---3--:R-:W-:Y:S02]  /*5390*/  @!UP2 UISETP.NE.AND UP0, UPT, UR5, 0x1, UPT ;  /* 0x000000010500a88c */ /* 0x008fe4000bf05270 */
[----:B------:R-:W-:Y:S02]  /*53a0*/  @!UP2 USHF.R.U32.HI UR4, URZ, UR21, UR4 ;  /* 0x00000015ff04a299 */ /* 0x000fe40008011604 */
[----:B------:R-:W-:Y:S02]  /*53b0*/  UIMAD.WIDE.U32 UR8, UR7, UR23, URZ ;  /* 0x00000017070872a5 */ /* 0x000fe4000f8e00ff */
[----:B------:R-:W-:Y:S02]  /*53c0*/  @!UP2 USEL UR10, UR13, UR4, !UP0 ;  /* 0x000000040d0aa287 */ /* 0x000fe4000c000000 */
[----:B------:R-:W-:Y:S03]  /*53d0*/  @!UP2 UISETP.NE.AND UP0, UPT, UR22, 0x1, UPT ;  /* 0x000000011600a88c */ /* 0x000fe6000bf05270 */
[----:B------:R-:W-:Y:S02]  /*53e0*/  @!UP2 UMOV UR6, UR9 ;  /* 0x000000090006ac82 */ /* 0x000fe40008000000 */
[----:B------:R-:W2:Y:S02]  /*53f0*/  @!UP2 LDCU UR4, c[0x0][0xb20] ;  /* 0x00016400ff04a7ac */ /* 0x000ea40008000800 */
[----:B--2---:R-:W-:Y:S04]  /*5400*/  @!UP2 USHF.R.U32.HI UR6, URZ, UR4, UR6 ;  /* 0x00000004ff06a299 */ /* 0x004fe80008011606 */
[----:B------:R-:W-:Y:S04]  /*5410*/  @!UP2 USEL UR6, UR7, UR6, !UP0 ;  /* 0x000000060706a287 */ /* 0x000fe8000c000000 */
[----:B------:R-:W-:Y:S02]  /*5420*/  @!UP2 UIADD3 UR4, UPT, UPT, -UR10, UR6, URZ ;  /* 0x000000060a04a290 */ /* 0x000fe4000fffe1ff */
[----:B------:R-:W-:Y:S02]  /*5430*/  @!UP2 UIADD3 UR6, UPT, UPT, UR10, -UR6, URZ ;  /* 0x800000060a06a290 */ /* 0x000fe4000fffe0ff */
[----:B------:R-:W-:Y:S02]  /*5440*/  @!UP2 UIMAD UR13, UR4, UR5, UR13 ;  /* 0x00000005040da2a4 */ /* 0x000fe4000f8e020d */
[----:B------:R-:W-:Y:S01]  /*5450*/  @!UP2 UIMAD UR7, UR6, UR22, UR7 ;  /* 0x000000160607a2a4 */ /* 0x000fe2000f8e0207 */
[----:B------:R-:W-:Y:S11]  /*5460*/  BRA.U UP3, `(.L_x_101) ;  /* 0x0000000103107547 */ /* 0x000ff6000b800000 */
[----:B------:R-:W-:Y:S04]  /*5470*/  MOV R7, UR34 ;  /* 0x0000002200077c02 */ /* 0x000fe80008000f00 */
[----:B------:R-:W-:Y:S04]  /*5480*/  SHF.L.U32 R7, R7, 0x1f, RZ ;  /* 0x0000001f07077819 */ /* 0x000fe800000006ff */
[----:B------:R-:W2:Y:S02]  /*5490*/  SYNCS.PHASECHK.TRANS64.TRYWAIT P2, [UR17+0x1c8], R7 ;  /* 0x0001c807ff0075a7 */ /* 0x000ea40008041111 */
[----:B--2---:R-:W-:Y:S05]  /*54a0*/  @!P2 BRA `(.L_x_102) ;  /* 0x000000300064a947 */ /* 0x004fea0003800000 */
.L_x_101:
[----:B------:R-:W-:Y:S05]  /*54b0*/  @!P1 BRA `(.L_x_103) ;  /* 0x0000000000309947 */ /* 0x000fea0003800000 */
[----:B------:R-:W-:Y:S01]  /*54c0*/  ISETP.NE.U32.AND P1, PT, R2, RZ, PT ;  /* 0x000000ff0200720c */ /* 0x000fe20003f25070 */
[----:B------:R-:W2:Y:S01]  /*54d0*/  LDCU.64 UR4, c[0x0][0x358] ;  /* 0x00006b00ff0477ac */ /* 0x000ea20008000a00 */
[----:B------:R-:W-:Y:S02]  /*54e0*/  IMAD.MOV.U32 R79, RZ, RZ, 0x1 ;  /* 0x00000001ff4f7424 */ /* 0x000fe400078e00ff */
[----:B------:R-:W-:Y:S11]  /*54f0*/  ISETP.NE.AND.EX P1, PT, R3, RZ, PT, P1 ;  /* 0x000000ff0300720c */ /* 0x000ff60003f25310 */
[----:B------:R-:W-:Y:S02]  /*5500*/  @!UPT UIADD3 URZ, UPT, UPT, URZ, URZ, URZ ;  /* 0x000000fffffff290 */ /* 0x000fe4000fffe0ff */
[----:B------:R-:W3:Y:S01]  /*5510*/  @P1 LDC.64 R8, c[0x0][0x888] ;  /* 0x00022200ff081b82 */ /* 0x000ee20000000a00 */
[----:B-1----:R-:W-:Y:S04]  /*5520*/  @P1 IMAD R0, R4, UR36, RZ ;  /* 0x0000002404001c24 */ /* 0x002fe8000f8e02ff */
[----:B---3--:R-:W-:Y:S04]  /*5530*/  @P1 IMAD.WIDE R8, R0, 0x4, R8 ;  /* 0x0000000400081825 */ /* 0x008fe800078e0208 */
[----:B------:R-:W-:Y:S01]  /*5540*/  HFMA2 R0, -RZ, RZ, 0, 5.9604644775390625e-08 ;  /* 0x00000001ff007431 */ /* 0x000fe200000001ff */
[----:B--2--5:R2:W5:Y:S04]  /*5550*/  @P1 LDG.E R39, desc[UR4][R8.64] ;  /* 0x0000000408271981 */ /* 0x024568000c1e1900 */
[----:B------:R-:W-:Y:S01]  /*5560*/  @!P1 PRMT R79, R0, 0x7610, R79 ;  /* 0x00007610004f9816 */ /* 0x000fe2000000004f */
[----:B--2---:R-:W3:Y:S06]  /*5570*/  @!P1 LDC R39, c[0x0][0x880] ;  /* 0x00022000ff279b82 */ /* 0x004eec0000000800 */
.L_x_103:
[----:B---3-5:R-:W-:Y:S01]  /*5580*/  @!P0 FSETP.EQ.AND P1, PT, R39, RZ, PT ;  /* 0x000000ff2700820b */ /* 0x028fe20003f22000 */
[----:B------:R-:W-:Y:S01]  /*5590*/  @!UPT UIADD3 URZ, UPT, UPT, URZ, URZ, URZ ;  /* 0x000000fffffff290 */ /* 0x000fe2000fffe0ff */
[----:B------:R-:W-:Y:S11]  /*55a0*/  @!P0 BRA `(.L_x_104) ;  /* 0x0000000000188947 */ /* 0x000ff60003800000 */
[----:B------:R-:W-:Y:S02]  /*55b0*/  LOP3.LUT P0, RZ, R79, 0xff, RZ, 0xc0, !PT ;  /* 0x000000ff4fff7812 */ /* 0x000fe4000780c0ff */
[----:B------:R-:W-:Y:S04]  /*55c0*/  ISETP.NE.U32.AND P1, PT, R2, RZ, PT ;  /* 0x000000ff0200720c */ /* 0x000fe80003f25070 */
[----:B------:R-:W-:Y:S04]  /*55d0*/  ISETP.NE.AND.EX P1, PT, R3, RZ, PT, P1 ;  /* 0x000000ff0300720c */ /* 0x000fe80003f25310 */
[----:B------:R-:W-:Y:S03]  /*55e0*/  PLOP3.LUT P1, PT, P1, PT, PT, 0x8, 0x80 ;  /* 0x000000000080781c */ /* 0x000fe60000f2e170 */
[----:B------:R-:W-:Y:S11]  /*55f0*/  @P0 FSETP.EQ.AND P1, PT, R39, RZ, PT ;  /* 0x000000ff2700020b */ /* 0x000ff60003f22000 */
[----:B------:R-:W-:Y:S02]  /*5600*/  @!UPT UIADD3 URZ, UPT, UPT, URZ, URZ, URZ ;  /* 0x000000fffffff290 */ /* 0x000fe4000fffe0ff */
.L_x_104:
[----:B------:R-:W2:Y:S01]  /*5610*/  SYNCS.PHASECHK.TRANS64.TRYWAIT P0, [UR17+0x1b8], R6 ;  /* 0x0001b806ff0075a7 */ /* 0x000ea20008001111 */
[----:B------:R-:W-:Y:S02]  /*5620*/  ELECT P2, URZ, PT ;  /* 0x0000000000ff782f */ /* 0x000fe40003840000 */
[----:B------:R-:W-:Y:S01]  /*5630*/  IADD3 R14, PT, PT, R14, 0x1, RZ ;  /* 0x000000010e0e7810 */ /* 0x000fe20007ffe0ff */
[----:B--2---:R-:W-:Y:S10]  /*5640*/  @!P0 BRA `(.L_x_105) ;  /* 0x0000003000148947 */ /* 0x004ff40003800000 */
.L_x_202:
[----:B------:R-:W-:Y:S01]  /*5650*/  PLOP3.LUT P1, PT, P1, P2, PT, 0xf2, 0x2f ;  /* 0x00000000002f781c */ /* 0x000fe20000f25e72 */
[----:B------:R-:W-:Y:S01]  /*5660*/  UMOV UR18, 0x0 ;  /* 0x0000000000127882 */ /* 0x000fe20000000000 */
[----:B------:R-:W-:Y:S01]  /*5670*/  UMOV UR19, 0x10000000 ;  /* 0x1000000000137882 */ /* 0x000fe20000000000 */
[----:B------:R-:W-:Y:S01]  /*5680*/  UMOV UR12, UR36 ;  /* 0x00000024000c7c82 */ /* 0x000fe20008000000 */
[----:B------:R-:W-:Y:S01]  /*5690*/  LOP3.LUT R15, R15, 0x1, RZ, 0x3c, !PT ;  /* 0x000000010f0f7812 */ /* 0x000fe200078e3cff */
[----:B------:R-:W-:Y:S01]  /*56a0*/  UPLOP3.LUT UP3, UPT, UPT, UPT, UPT, 0x80, 0x8 ;  /* 0x000000000008789c */ /* 0x000fe20003f6f070 */
[----:B------:R-:W-:Y:S07]  /*56b0*/  UMOV UR36, UR24 ;  /* 0x0000001800247c82 */ /* 0x000fee0008000000 */
[----:B-1----:R-:W-:Y:S01]  /*56c0*/  @!P1 IADD3 R6, P0, PT, R16, 0x580, RZ ;  /* 0x0000058010069810 */ /* 0x002fe20007f1e0ff */
[----:B------:R-:W-:Y:S03]  /*56d0*/  VOTEU.ALL UP0, P1 ;  /* 0x0000000000ff7886 */ /* 0x000fe60000800000 */
[----:B------:R-:W-:Y:S01]  /*56e0*/  @!P1 R2UR UR5, R6 ;  /* 0x00000000060592ca */ /* 0x000fe200000e0000 */
[----:B------:R-:W-:Y:S01]  /*56f0*/  @!P1 IMAD.X R0, RZ, RZ, R17, P0 ;  /* 0x000000ffff009224 */ /* 0x000fe200000e0611 */
[----:B------:R-:W-:Y:S01]  /*5700*/  @!UP0 USHF.L.U32 UR10, UR45, 0x6, URZ ;  /* 0x000000062d0a8899 */ /* 0x000fe200080006ff */
[----:B------:R-:W-:Y:S01]  /*5710*/  ISETP.NE.AND P0, PT, R14, 0x2, PT ;  /* 0x000000020e00780c */ /* 0x000fe20003f05270 */
[----:B------:R-:W-:Y:S02]  /*5720*/  @!UP0 USHF.L.U32 UR11, UR46, 0x6, URZ ;  /* 0x000000062e0b8899 */ /* 0x000fe400080006ff */
[----:B------:R-:W-:Y:S01]  /*5730*/  @!P1 R2UR UR4, R0 ;  /* 0x00000000000492ca */ /* 0x000fe200000e0000 */
[----:B------:R-:W-:Y:S01]  /*5740*/  @!UP0 UIADD3 UR8, UPT, UPT, UR17, 0x400, URZ ;  /* 0x0000040011088890 */ /* 0x000fe2000fffe0ff */
[----:B------:R-:W-:Y:S01]  /*5750*/  SEL R0, RZ, 0x1, P0 ;  /* 0x00000001ff007807 */ /* 0x000fe20000000000 */
[----:B------:R-:W-:Y:S01]  /*5760*/  @!UP0 UIADD3 UR9, UPT, UPT, UR17, 0x1b0, URZ ;  /* 0x000001b011098890 */ /* 0x000fe2000fffe0ff */
[----:B------:R-:W-:Y:S01]  /*5770*/  SEL R14, R14, RZ, P0 ;  /* 0x000000ff0e0e7207 */ /* 0x000fe20000000000 */
[----:B------:R-:W-:Y:S01]  /*5780*/  VOTEU.ALL UP0, P1 ;  /* 0x0000000000ff7886 */ /* 0x000fe20000800000 */
[----:B------:R-:W-:Y:S01]  /*5790*/  LOP3.LUT R13, R13, R0, RZ, 0x3c, !PT ;  /* 0x000000000d0d7212 */ /* 0x000fe200078e3cff */
[----:B------:R-:W-:Y:S01]  /*57a0*/  IMAD.U32 R6, RZ, RZ, UR5 ;  /* 0x00000005ff067e24 */ /* 0x000fe2000f8e00ff */
[----:B------:R-:W-:Y:S02]  /*57b0*/  UIADD3 UR45, UPT, UPT, UR7, UR57, URZ ;  /* 0x00000039072d7290 */ /* 0x000fe4000fffe0ff */
[----:B------:R-:W-:Y:S03]  /*57c0*/  UIADD3 UR46, UPT, UPT, UR13, UR60, URZ ;  /* 0x0000003c0d2e7290 */ /* 0x000fe6000fffe0ff */
[----:B------:R-:W-:Y:S01]  /*57d0*/  IMAD.U32 R7, RZ, RZ, UR4 ;  /* 0x00000004ff077e24 */ /* 0x000fe2000f8e00ff */
[----:B------:R-:W-:Y:S04]  /*57e0*/  @!P1 R2UR UR4, R6 ;  /* 0x00000000060492ca */ /* 0x000fe800000e0000 */
[----:B------:R-:W-:Y:S11]  /*57f0*/  @!P1 R2UR UR5, R7 ;  /* 0x00000000070592ca */ /* 0x000ff600000e0000 */
[----:B------:R-:W-:Y:S02]  /*5800*/  @!UPT UIADD3 URZ, UPT, UPT, URZ, URZ, URZ ;  /* 0x000000fffffff290 */ /* 0x000fe4000fffe0ff */
[----:B------:R2:W-:Y:S01]  /*5810*/  @!UP0 UTMALDG.3D [UR8], [UR4], desc[UR18] ;  /* 0x00001208040085b4 */ /* 0x0005e20008011000 */
[----:B------:R2:W-:Y:S01]  /*5820*/  @!P1 SYNCS.ARRIVE.TRANS64.RED.A0TR RZ, [UR17+0x1b0], R12 ;  /* 0x0001b00cffff99a7 */ /* 0x0005e20008300411 */
[----:B------:R-:W-:Y:S01]  /*5830*/  SYNCS.ARRIVE.TRANS64.RED.A1T0 RZ, [UR48], RZ ;  /* 0x000000ffffff79a7 */ /* 0x000fe20008100430 */
[----:B------:R-:W-:Y:S05]  /*5840*/  BRA.U UP1, `(.L_x_106) ;  /* 0xfffffff5018c7547 */ /* 0x000fea000b83ffff */
[----:B------:R-:W-:Y:S07]  /*5850*/  MOV R0, UR17 ;  /* 0x0000001100007c02 */ /* 0x000fee0008000f00 */
.L_x_107:
[----:B-1----:R-:W-:-:S04]  /*5860*/  SHF.L.U32 R2, R15, 0x1f, RZ ;  /* 0x0000001f0f027819 */ /* 0x002fc800000006ff */
[----:B------:R1:W3:Y:S03]  /*5870*/  SYNCS.PHASECHK.TRANS64.TRYWAIT P0, [R0+URZ+0x1b8], R2 ;  /* 0x0001b802000075a7 */ /* 0x0002e600080011ff */
[----:B---3--:R-:W-:Y:S05]  /*5880*/  @!P0 NANOSLEEP.SYNCS 0x989680 ;  /* 0x009896800000895d */ /* 0x008fea0003900000 */
[----:B------:R-:W3:Y:S02]  /*5890*/  @!P0 SYNCS.PHASECHK.TRANS64 P0, [R0+URZ+0x1b8], R2 ;  /* 0x0001b802000085a7 */ /* 0x000ee400080010ff */
[----:B--23--:R-:W-:Y:S05]  /*58a0*/  @P0 EXIT ;  /* 0x000000000000094d */ /* 0x00cfea0003800000 */
[----:B------:R-:W-:Y:S05]  /*58b0*/  BRA `(.L_x_107) ;  /* 0xfffffffc00e87947 */ /* 0x000fea000383ffff */
.L_x_98:
[----:B------:R-:W-:-:S06]  /*58c0*/  UISETP.GE.AND UP0, UPT, UR22, 0x4, UPT ;  /* 0x000000041600788c */ /* 0x000fcc000bf06270 */
[----:B------:R-:W-:-:S13]  /*58d0*/  PLOP3.LUT P0, PT, PT, PT, UP0, 0x80, 0x8 ;  /* 0x000000000008781c */ /* 0x000fda0003f0f008 */
[----:B------:R-:W-:Y:S05]  /*58e0*/  @!P0 EXIT ;  /* 0x000000000000894d */ /* 0x000fea0003800000 */
[----:B------:R-:W-:Y:S01]  /*58f0*/  BAR.SYNC.DEFER_BLOCKING 0x6, 0xa0 ;  /* 0x0182800000007b1d */ /* 0x000fe20000010000 */
[C---:B------:R-:W-:Y:S02]  /*5900*/  IMAD.SHL.U32 R7, R76.reuse, 0x40, RZ ;  /* 0x000000404c077824 */ /* 0x040fe400078e00ff */
[----:B------:R-:W-:Y:S02]  /*5910*/  HFMA2 R81, -RZ, RZ, 0, 0 ;  /* 0x00000000ff517431 */ /* 0x000fe400000001ff */
[C---:B------:R-:W-:Y:S01]  /*5920*/  IMAD.SHL.U32 R4, R76.reuse, 0x20, RZ ;  /* 0x000000204c047824 */ /* 0x040fe200078e00ff */
[----:B------:R-:W-:Y:S01]  /*5930*/  CS2R R82, SRZ ;  /* 0x0000000000527805 */ /* 0x000fe2000001ff00 */
[----:B------:R-:W-:Y:S01]  /*5940*/  IMAD.SHL.U32 R6, R76, 0x2, RZ ;  /* 0x000000024c067824 */ /* 0x000fe200078e00ff */
[----:B------:R-:W-:Y:S01]  /*5950*/  UMOV UR44, 0x400 ;  /* 0x00000400002c7882 */ /* 0x000fe20000000000 */
[----:B------:R-:W-:Y:S01]  /*5960*/  LOP3.LUT R5, R7, 0x180, RZ, 0xc0, !PT ;  /* 0x0000018007057812 */ /* 0x000fe200078ec0ff */
[----:B------:R-:W-:Y:S01]  /*5970*/  ULEA UR44, UR48, UR44, 0x18 ;  /* 0x0000002c302c7291 */ /* 0x000fe2000f8ec0ff */
[----:B------:R-:W-:Y:S01]  /*5980*/  LOP3.LUT R4, R4, 0xc00, RZ, 0xc0, !PT ;  /* 0x00000c0004047812 */ /* 0x000fe200078ec0ff */
[----:B------:R-:W1:Y:S01]  /*5990*/  LDC.64 R72, c[0x0][0x888] ;  /* 0x00022200ff487b82 */ /* 0x000e620000000a00 */
[----:B------:R-:W-:Y:S01]  /*59a0*/  LOP3.LUT R6, R5, 0x20, R6, 0xf8, !PT ;  /* 0x0000002005067812 */ /* 0x000fe200078ef806 */
[----:B------:R-:W-:Y:S01]  /*59b0*/  IMAD.SHL.U32 R5, R76, 0x8, RZ ;  /* 0x000000084c057824 */ /* 0x000fe200078e00ff */
[----:B------:R-:W-:Y:S01]  /*59c0*/  LOP3.LUT R4, R4, 0x40, R7, 0xf8, !PT ;  /* 0x0000004004047812 */ /* 0x000fe200078ef807 */
[----:B------:R-:W-:Y:S01]  /*59d0*/  IMAD.U32 R37, R76, 0x10000, RZ ;  /* 0x000100004c257824 */ /* 0x000fe200078e00ff */
[----:B------:R-:W-:Y:S01]  /*59e0*/  UIADD3 UR4, UPT, UPT, UR44, 0x1400, URZ ;  /* 0x000014002c047890 */ /* 0x000fe2000fffe0ff */
[----:B------:R-:W-:Y:S01]  /*59f0*/  IMAD.MOV.U32 R36, RZ, RZ, RZ ;  /* 0x000000ffff247224 */ /* 0x000fe200078e00ff */
[----:B------:R-:W-:Y:S01]  /*5a00*/  LOP3.LUT R5, R6, 0x30, R5, 0x78, !PT ;  /* 0x0000003006057812 */ /* 0x000fe200078e7805 */
[----:B------:R-:W2:Y:S01]  /*5a10*/  LDC.64 R74, c[0x0][0x890] ;  /* 0x00022400ff4a7b82 */ /* 0x000ea20000000a00 */
[----:B------:R-:W-:Y:S01]  /*5a20*/  LOP3.LUT R4, R4, 0x200, R7, 0xf8, !PT ;  /* 0x0000020004047812 */ /* 0x000fe200078ef807 */
[----:B------:R-:W-:Y:S01]  /*5a30*/  IMAD.MOV.U32 R84, RZ, RZ, RZ ;  /* 0x000000ffff547224 */ /* 0x000fe200078e00ff */
[----:B------:R-:W-:Y:S01]  /*5a40*/  LOP3.LUT R37, R37, 0x600000, RZ, 0xc0, !PT ;  /* 0x0060000025257812 */ /* 0x000fe200078ec0ff */
[----:B------:R-:W-:Y:S01]  /*5a50*/  IMAD.U32 R85, RZ, RZ, UR4 ;  /* 0x00000004ff557e24 */ /* 0x000fe2000f8e00ff */
[----:B------:R-:W-:Y:S01]  /*5a60*/  LOP3.LUT R78, R4, R5, RZ, 0xfc, !PT ;  /* 0x00000005044e7212 */ /* 0x000fe200078efcff */
[----:B------:R-:W3:Y:S01]  /*5a70*/  LDS R0, [UR44+0x280] ;  /* 0x0002802cff007984 */ /* 0x000ee20008000800 */
[----:B------:R-:W-:Y:S01]  /*5a80*/  IMAD.SHL.U32 R4, R76, 0x10, RZ ;  /* 0x000000104c047824 */ /* 0x000fe200078e00ff */
[----:B------:R-:W4:Y:S01]  /*5a90*/  LDC.64 R70, c[0x0][0x8b0] ;  /* 0x00022c00ff467b82 */ /* 0x000f220000000a00 */
[----:B------:R-:W-:Y:S01]  /*5aa0*/  IADD3 R77, PT, PT, R78, UR44, RZ ;  /* 0x0000002c4e4d7c10 */ /* 0x000fe2000fffe0ff */
[----:B------:R-:W1:Y:S02]  /*5ab0*/  LDCU UR50, c[0x0][0x370] ;  /* 0x00006e00ff3277ac */ /* 0x000e640008000800 */
[----:B------:R-:W-:Y:S01]  /*5ac0*/  LOP3.LUT R4, R4, 0x20, RZ, 0xc0, !PT ;  /* 0x0000002004047812 */ /* 0x000fe200078ec0ff */
[----:B------:R-:W1:Y:S03]  /*5ad0*/  LDCU.64 UR62, c[0x0][0x348] ;  /* 0x00006900ff3e77ac */ /* 0x000e660008000a00 */
[----:B------:R-:W1:Y:S01]  /*5ae0*/  LDC.64 R68, c[0x0][0x8a8] ;  /* 0x00022a00ff447b82 */ /* 0x000e620000000a00 */
[----:B------:R-:W-:Y:S01]  /*5af0*/  IADD3 R77, PT, PT, -R4, 0x400, R77 ;  /* 0x00000400044d7810 */ /* 0x000fe20007ffe14d */
[----:B------:R-:W1:Y:S01]  /*5b00*/  LDCU UR41, c[0x0][0xb0c] ;  /* 0x00016180ff2977ac */ /* 0x000e620008000800 */
[----:B------:R-:W1:Y:S01]  /*5b10*/  LDCU UR39, c[0x0][0xb30] ;  /* 0x00016600ff2777ac */ /* 0x000e620008000800 */
[----:B------:R-:W1:Y:S01]  /*5b20*/  LDCU.64 UR58, c[0x0][0x888] ;  /* 0x00011100ff3a77ac */ /* 0x000e620008000a00 */
[----:B------:R-:W1:Y:S01]  /*5b30*/  LDCU.64 UR42, c[0x0][0xb28] ;  /* 0x00016500ff2a77ac */ /* 0x000e620008000a00 */
[----:B------:R-:W1:Y:S01]  /*5b40*/  LDCU.128 UR52, c[0x0][0xb10] ;  /* 0x00016200ff3477ac */ /* 0x000e620008000c00 */
[----:B------:R-:W1:Y:S01]  /*5b50*/  LDCU UR49, c[0x0][0x374] ;  /* 0x00006e80ff3177ac */ /* 0x000e620008000800 */
[----:B------:R-:W-:Y:S01]  /*5b60*/  UIADD3 UR56, UPT, UPT, UR44, 0x400, URZ ;  /* 0x000004002c387890 */ /* 0x000fe2000fffe0ff */
[----:B---3--:R-:W-:-:S11]  /*5b70*/  IMAD.IADD R37, R0, 0x1, R37 ;  /* 0x0000000100257824 */ /* 0x008fd600078e0225 */
.L_x_125:
[----:B------:R-:W-:Y:S02]  /*5b80*/  LEA R3, R81, UR44, 0x3 ;  /* 0x0000002c51037c11 */ /* 0x000fe4000f8e18ff */
[----:B------:R-:W-:Y:S02]  /*5b90*/  SHF.L.U32 R0, R83, 0x1f, RZ ;  /* 0x0000001f53007819 */ /* 0x000fe400000006ff */
[----:B-1----:R-:W-:Y:S02]  /*5ba0*/  LEA R4, R81, UR44, 0x4 ;  /* 0x0000002c51047c11 */ /* 0x002fe4000f8e20ff */
[----:B------:R-:W3:Y:S02]  /*5bb0*/  SYNCS.PHASECHK.TRANS64.TRYWAIT P0, [R3+URZ+0x1d0], R0 ;  /* 0x0001d000030075a7 */ /* 0x000ee400080011ff */
[----:B--23--:R-:W-:Y:S05]  /*5bc0*/  @!P0 BRA `(.L_x_108) ;  /* 0x0000002800cc8947 */ /* 0x00cfea0003800000 */
.L_x_203:
[----:B------:R-:W1:Y:S01]  /*5bd0*/  LDS.128 R4, [R4+0x260] ;  /* 0x0002600004047984 */ /* 0x000e620000000c00 */
[----:B------:R-:W-:Y:S01]  /*5be0*/  UISETP.GE.AND UP0, UPT, UR40, 0x1, UPT ;  /* 0x000000012800788c */ /* 0x000fe2000bf06270 */
[----:B------:R-:W-:Y:S01]  /*5bf0*/  @!PT LDS RZ, [RZ] ;  /* 0x00000000fffff984 */ /* 0x000fe20000000800 */
[----:B------:R-:W-:Y:S01]  /*5c00*/  @!PT LDS RZ, [RZ] ;  /* 0x00000000fffff984 */ /* 0x000fe20000000800 */
[----:B------:R-:W-:Y:S01]  /*5c10*/  @!PT LDS RZ, [RZ] ;  /* 0x00000000fffff984 */ /* 0x000fe20000000800 */
[----:B------:R-:W-:Y:S01]  /*5c20*/  @!PT LDS RZ, [RZ] ;  /* 0x00000000fffff984 */ /* 0x000fe20000000800 */
[----:B------:R2:W-:Y:S06]  /*5c30*/  MEMBAR.ALL.CTA ;  /* 0x0000000000007992 */ /* 0x0005ec0000008000 */
[----:B--2---:R-:W2:Y:S01]  /*5c40*/  FENCE.VIEW.ASYNC.S ;  /* 0x00000000000073c6 */ /* 0x004ea20000000000 */
[----:B-1----:R-:W-:Y:S11]  /*5c50*/  LOP3.LUT P0, RZ, R6, 0x1, RZ, 0xc0, !PT ;  /* 0x0000000106ff7812 */ /* 0x002ff6000780c0ff */
[----:B------:R-:W-:Y:S02]  /*5c60*/  @!UPT UIADD3 URZ, UPT, UPT, URZ, URZ, URZ ;  /* 0x000000fffffff290 */ /* 0x000fe4000fffe0ff */
[----:B--2---:R-:W-:Y:S01]  /*5c70*/  VOTEU.ANY UP1, P0 ;  /* 0x0000000000ff7886 */ /* 0x004fe20000020100 */
[----:B------:R-:W-:Y:S01]  /*5c80*/  PLOP3.LUT P0, PT, PT, PT, UP1, 0x80, 0x8 ;  /* 0x000000000008781c */ /* 0x000fe20003f0f018 */
[----:B------:R-:W-:Y:S11]  /*5c90*/  UP2UR UR47, UPR, URZ, 0x2 ;  /* 0x00000002ff2f7883 */ /* 0x000ff60008000000 */
[----:B------:R-:W-:Y:S01]  /*5ca0*/  @!UPT UIADD3 URZ, UPT, UPT, URZ, URZ, URZ ;  /* 0x000000fffffff290 */ /* 0x000fe2000fffe0ff */
[----:B---3--:R-:W-:Y:S02]  /*5cb0*/  @P0 SHF.R.U32.HI R0, RZ, 0x10, R5 ;  /* 0x00000010ff000819 */ /* 0x008fe40000011605 */
        /* <DEDUP_REMOVED lines=12> */
[----:B------:R-:W2:Y:S01]  /*5d80*/  LDCU UR12, c[0x0][0xb20] ;  /* 0x00016400ff0c77ac */ /* 0x000ea20008000800 */
[----:B------:R-:W-:Y:S02]  /*5d90*/  UIMAD.WIDE.U32 UR4, UR49, UR55, URZ ;  /* 0x00000037310472a5 */ /* 0x000fe4000f8e00ff */
[----:B------:R-:W-:Y:S02]  /*5da0*/  UIMAD.WIDE.U32 UR6, UR50, UR52, URZ ;  /* 0x00000034320672a5 */ /* 0x000fe4000f8e00ff */
[----:B------:R-:W-:Y:S02]  /*5db0*/  UISETP.NE.AND UP0, UPT, UR54, 0x1, UPT ;  /* 0x000000013600788c */ /* 0x000fe4000bf05270 */
[----:B------:R-:W-:Y:S02]  /*5dc0*/  UIMAD.WIDE.U32 UR8, UR37, UR55, URZ ;  /* 0x00000037250872a5 */ /* 0x000fe4000f8e00ff */
[----:B------:R-:W-:Y:S02]  /*5dd0*/  UIMAD.WIDE.U32 UR10, UR38, UR52, URZ ;  /* 0x00000034260a72a5 */ /* 0x000fe4000f8e00ff */
[----:B------:R-:W-:Y:S02]  /*5de0*/  UISETP.NE.AND UP1, UPT, UR41, 0x1, UPT ;  /* 0x000000012900788c */ /* 0x000fe4000bf25270 */
[----:B------:R-:W-:Y:S01]  /*5df0*/  UISETP.NE.AND UP2, UPT, UR40, 0x1, UPT ;  /* 0x000000012800788c */ /* 0x000fe2000bf45270 */
[----:B------:R-:W-:Y:S02]  /*5e00*/  UMOV UR4, UR5 ;  /* 0x0000000500047c82 */ /* 0x000fe40008000000 */
[----:B--2---:R-:W-:Y:S03]  /*5e10*/  USHF.R.U32.HI UR5, URZ, UR12, UR4 ;  /* 0x0000000cff057299 */ /* 0x004fe60008011604 */
[----:B------:R-:W-:Y:S02]  /*5e20*/  UMOV UR4, UR7 ;  /* 0x0000000700047c82 */ /* 0x000fe40008000000 */
[----:B------:R-:W-:Y:S02]  /*5e30*/  USHF.R.U32.HI UR7, URZ, UR53, UR4 ;  /* 0x00000035ff077299 */ /* 0x000fe40008011604 */
[----:B------:R-:W-:Y:S02]  /*5e40*/  USEL UR4, UR49, UR5, !UP0 ;  /* 0x0000000531047287 */ /* 0x000fe4000c000000 */
[----:B------:R-:W-:Y:S01]  /*5e50*/  USEL UR7, UR50, UR7, !UP1 ;  /* 0x0000000732077287 */ /* 0x000fe2000c800000 */
[----:B------:R-:W-:Y:S01]  /*5e60*/  UMOV UR5, UR9 ;  /* 0x0000000900057c82 */ /* 0x000fe20008000000 */
[----:B------:R-:W-:Y:S02]  /*5e70*/  UIMAD.WIDE.U32 UR8, UR4, UR42, URZ ;  /* 0x0000002a040872a5 */ /* 0x000fe4000f8e00ff */
[----:B------:R-:W-:Y:S03]  /*5e80*/  USHF.R.U32.HI UR6, URZ, UR12, UR5 ;  /* 0x0000000cff067299 */ /* 0x000fe60008011605 */
[----:B------:R-:W-:Y:S01]  /*5e90*/  UMOV UR5, UR11 ;  /* 0x0000000b00057c82 */ /* 0x000fe20008000000 */
[----:B------:R-:W-:Y:S02]  /*5ea0*/  UIMAD.WIDE.U32 UR10, UR7, UR42, URZ ;  /* 0x0000002a070a72a5 */ /* 0x000fe4000f8e00ff */
[----:B------:R-:W-:Y:S02]  /*5eb0*/  USHF.R.U32.HI UR12, URZ, UR53, UR5 ;  /* 0x00000035ff0c7299 */ /* 0x000fe40008011605 */
[----:B------:R-:W-:Y:S01]  /*5ec0*/  USEL UR6, UR37, UR6, !UP0 ;  /* 0x0000000625067287 */ /* 0x000fe2000c000000 */
[----:B------:R-:W-:Y:S02]  /*5ed0*/  UMOV UR5, UR9 ;  /* 0x0000000900057c82 */ /* 0x000fe40008000000 */
[----:B------:R-:W-:Y:S01]  /*5ee0*/  UMOV UR10, UR11 ;  /* 0x0000000b000a7c82 */ /* 0x000fe20008000000 */
[----:B------:R-:W-:Y:S02]  /*5ef0*/  @UP2 USHF.R.U32.HI UR4, URZ, UR43, UR5 ;  /* 0x0000002bff042299 */ /* 0x000fe40008011605 */
[----:B------:R-:W-:Y:S02]  /*5f00*/  @UP2 USHF.R.U32.HI UR7, URZ, UR43, UR10 ;  /* 0x0000002bff072299 */ /* 0x000fe4000801160a */
[----:B------:R-:W-:Y:S02]  /*5f10*/  UIMAD UR4, UR40, UR4, URZ ;  /* 0x00000004280472a4 */ /* 0x000fe4000f8e02ff */
[----:B------:R-:W-:Y:S02]  /*5f20*/  UIMAD.WIDE.U32 UR10, UR6, UR42, URZ ;  /* 0x0000002a060a72a5 */ /* 0x000fe4000f8e00ff */
[----:B------:R-:W-:Y:S02]  /*5f30*/  USEL UR5, UR38, UR12, !UP1 ;  /* 0x0000000c26057287 */ /* 0x000fe4000c800000 */
[----:B------:R-:W-:Y:S02]  /*5f40*/  UIMAD UR8, UR40, UR7, URZ ;  /* 0x00000007280872a4 */ /* 0x000fe4000f8e02ff */
[----:B------:R-:W-:Y:S03]  /*5f50*/  UISETP.GE.AND UP0, UPT, UR6, UR4, UPT ;  /* 0x000000040600728c */ /* 0x000fe6000bf06270 */
[----:B------:R-:W-:Y:S01]  /*5f60*/  UMOV UR4, UR11 ;  /* 0x0000000b00047c82 */ /* 0x000fe20008000000 */
[----:B------:R-:W-:Y:S02]  /*5f70*/  UISETP.GE.OR UP0, UPT, UR5, UR8, UP0 ;  /* 0x000000080500728c */ /* 0x000fe40008706670 */
[----:B------:R-:W-:Y:S02]  /*5f80*/  USHF.R.U32.HI UR4, URZ, UR43, UR4 ;  /* 0x0000002bff047299 */ /* 0x000fe40008011604 */
[----:B------:R-:W-:Y:S02]  /*5f90*/  UIMAD.WIDE.U32 UR8, UR5, UR42, URZ ;  /* 0x0000002a050872a5 */ /* 0x000fe4000f8e00ff */
[----:B------:R-:W-:Y:S02]  /*5fa0*/  USEL UR11, UR6, UR4, !UP2 ;  /* 0x00000004060b7287 */ /* 0x000fe4000d000000 */
[----:B------:R-:W-:Y:S02]  /*5fb0*/  UIADD3 UR8, UPT, UPT, -UR5, URZ, URZ ;  /* 0x000000ff05087290 */ /* 0x000fe4000fffe1ff */
[----:B------:R-:W-:Y:S01]  /*5fc0*/  UIADD3 UR10, UPT, UPT, -UR11, URZ, URZ ;  /* 0x000000ff0b0a7290 */ /* 0x000fe2000fffe1ff */
[----:B------:R-:W-:Y:S01]  /*5fd0*/  @!UP0 UMOV UR4, UR9 ;  /* 0x0000000900048c82 */ /* 0x000fe20008000000 */
[----:B------:R-:W-:Y:S02]  /*5fe0*/  UIADD3 UR9, UPT, UPT, -UR6, URZ, URZ ;  /* 0x000000ff06097290 */ /* 0x000fe4000fffe1ff */
[----:B------:R-:W-:Y:S02]  /*5ff0*/  @!UP0 USHF.R.U32.HI UR4, URZ, UR43, UR4 ;  /* 0x0000002bff048299 */ /* 0x000fe40008011604 */
[----:B------:R-:W-:Y:S02]  /*6000*/  UIMAD UR10, UR40, UR10, UR6 ;  /* 0x0000000a280a72a4 */ /* 0x000fe4000f8e0206 */
[----:B------:R-:W-:Y:S04]  /*6010*/  @!UP0 USEL UR4, UR5, UR4, !UP2 ;  /* 0x0000000405048287 */ /* 0x000fe8000d000000 */
[----:B------:R-:W-:Y:S02]  /*6020*/  @!UP0 UIMAD UR10, UR7, UR10, UR4 ;  /* 0x0000000a070a82a4 */ /* 0x000fe4000f8e0204 */
[----:B------:R-:W-:Y:S02]  /*6030*/  @!UP0 UIADD3 UR11, UPT, UPT, UR11, -UR4, URZ ;  /* 0x800000040b0b8290 */ /* 0x000fe4000fffe0ff */
[----:B------:R-:W-:Y:S02]  /*6040*/  UIMAD UR7, UR41, UR8, UR38 ;  /* 0x00000008290772a4 */ /* 0x000fe4000f8e0226 */
[----:B------:R-:W-:Y:S02]  /*6050*/  @!UP0 UIMAD UR6, UR11, UR40, UR5 ;  /* 0x000000280b0682a4 */ /* 0x000fe4000f8e0205 */
[----:B------:R-:W-:Y:S01]  /*6060*/  UIMAD UR4, UR54, UR9, UR37 ;  /* 0x00000009360472a4 */ /* 0x000fe2000f8e0225 */
[----:B------:R-:W-:Y:S02]  /*6070*/  @!UP0 UMOV UR5, UR10 ;  /* 0x0000000a00058c82 */ /* 0x000fe40008000000 */
[----:B------:R-:W-:Y:S02]  /*6080*/  UIMAD UR38, UR5, UR41, UR7 ;  /* 0x00000029052672a4 */ /* 0x000fe4000f8e0207 */
[----:B------:R-:W-:Y:S11]  /*6090*/  UIMAD UR37, UR6, UR54, UR4 ;  /* 0x00000036062572a4 */ /* 0x000ff6000f8e0204 */
[----:B------:R-:W-:Y:S01]  /*60a0*/  @!UPT UIADD3 URZ, UPT, UPT, URZ, URZ, URZ ;  /* 0x000000fffffff290 */ /* 0x000fe2000fffe0ff */
.L_x_109:
[----:B------:R-:W-:Y:S01]  /*60b0*/  UISETP.NE.AND UP0, UPT, UR39, 0x1, UPT ;  /* 0x000000012700788c */ /* 0x000fe2000bf05270 */
[----:B------:R-:W-:Y:S10]  /*60c0*/  IADD3 R81, PT, PT, R81, 0x1, RZ ;  /* 0x0000000151517810 */ /* 0x000ff40007ffe0ff */
[----:B------:R-:W2:Y:S01]  /*60d0*/  @!UP0 LDCU.128 UR12, c[0x0][0xb10] ;  /* 0x00016200ff0c87ac */ /* 0x000ea20008000c00 */
[----:B------:R-:W3:Y:S01]  /*60e0*/  @!UP0 LDCU UR5, c[0x0][0xb0c] ;  /* 0x00016180ff0587ac */ /* 0x000ee20008000800 */
[----:B------:R-:W4:Y:S01]  /*60f0*/  @!UP0 LDCU UR10, c[0x0][0xb20] ;  /* 0x00016400ff0a87ac */ /* 0x000f220008000800 */
[----:B--2---:R-:W-:Y:S02]  /*6100*/  UIMAD.WIDE.U32 UR8, UR38, UR12, URZ ;  /* 0x0000000c260872a5 */ /* 0x004fe4000f8e00ff */
[----:B------:R-:W-:Y:S02]  /*6110*/  UIMAD.WIDE.U32 UR6, UR37, UR15, URZ ;  /* 0x0000000f250672a5 */ /* 0x000fe4000f8e00ff */
[----:B------:R-:W-:Y:S03]  /*6120*/  @!UP0 UISETP.NE.AND UP1, UPT, UR14, 0x1, UPT ;  /* 0x000000010e00888c */ /* 0x000fe6000bf25270 */
[----:B------:R-:W-:Y:S01]  /*6130*/  @!UP0 UMOV UR4, UR9 ;  /* 0x0000000900048c82 */ /* 0x000fe20008000000 */
[----:B---3--:R-:W-:Y:S02]  /*6140*/  @!UP0 UISETP.NE.AND UP2, UPT, UR5, 0x1, UPT ;  /* 0x000000010500888c */ /* 0x008fe4000bf45270 */
[----:B------:R-:W-:Y:S01]  /*6150*/  @!UP0 USHF.R.U32.HI UR4, URZ, UR13, UR4 ;  /* 0x0000000dff048299 */ /* 0x000fe20008011604 */
[----:B------:R-:W-:Y:S02]  /*6160*/  @!UP0 UMOV UR6, UR7 ;  /* 0x0000000700068c82 */ /* 0x000fe40008000000 */
[----:B----4-:R-:W-:Y:S02]  /*6170*/  @!UP0 USHF.R.U32.HI UR6, URZ, UR10, UR6 ;  /* 0x0000000aff068299 */ /* 0x010fe40008011606 */
[----:B------:R-:W-:Y:S02]  /*6180*/  @!UP0 USEL UR7, UR38, UR4, !UP2 ;  /* 0x0000000426078287 */ /* 0x000fe4000d000000 */
[----:B------:R-:W-:Y:S04]  /*6190*/  @!UP0 USEL UR6, UR37, UR6, !UP1 ;  /* 0x0000000625068287 */ /* 0x000fe8000c800000 */
[----:B------:R-:W-:Y:S02]  /*61a0*/  @!UP0 UIADD3 UR4, UPT, UPT, -UR7, UR6, URZ ;  /* 0x0000000607048290 */ /* 0x000fe4000fffe1ff */
[----:B------:R-:W-:Y:S02]  /*61b0*/  @!UP0 UIADD3 UR6, UPT, UPT, UR7, -UR6, URZ ;  /* 0x8000000607068290 */ /* 0x000fe4000fffe0ff */
[----:B------:R-:W-:Y:S02]  /*61c0*/  @!UP0 UIMAD UR38, UR4, UR5, UR38 ;  /* 0x00000005042682a4 */ /* 0x000fe4000f8e0226 */
[----:B------:R-:W-:Y:S02]  /*61d0*/  @!UP0 UIMAD UR37, UR6, UR14, UR37 ;  /* 0x0000000e062582a4 */ /* 0x000fe4000f8e0225 */
[----:B------:R-:W-:Y:S09]  /*61e0*/  ULOP3.LUT UP0, URZ, UR56, 0x1b0, URZ, 0xc0, !UPT ;  /* 0x000001b038ff7892 */ /* 0x000ff2000f80c0ff */
[----:B------:R-:W-:Y:S05]  /*61f0*/  BRA.U !UP0, `(.L_x_110) ;  /* 0x0000000108407547 */ /* 0x000fea000b800000 */
[----:B------:R-:W2:Y:S01]  /*6200*/  LDCU.64 UR8, c[0x4][0x80] ;  /* 0x01001000ff0877ac */ /* 0x000ea20008000a00 */
[----:B------:R-:W-:Y:S01]  /*6210*/  MOV R3, 0x0 ;  /* 0x0000000000037802 */ /* 0x000fe20000000f00 */
[----:B------:R-:W-:Y:S02]  /*6220*/  HFMA2 R12, -RZ, RZ, 0, 5.9604644775390625e-08 ;  /* 0x00000001ff0c7431 */ /* 0x000fe400000001ff */
[----:B------:R-:W-:Y:S02]  /*6230*/  IMAD.MOV.U32 R8, RZ, RZ, 0x70 ;  /* 0x00000070ff087424 */ /* 0x000fe400078e00ff */
[----:B------:R-:W-:Y:S01]  /*6240*/  IMAD.MOV.U32 R13, RZ, RZ, RZ ;  /* 0x000000ffff0d7224 */ /* 0x000fe200078e00ff */
[----:B------:R-:W3:Y:S01]  /*6250*/  LDCU.64 UR6, c[0x4][0x88] ;  /* 0x01001100ff0677ac */ /* 0x000ee20008000a00 */
[----:B------:R-:W4:Y:S01]  /*6260*/  LDC.64 R2, c[0x4][R3] ;  /* 0x0100000003027b82 */ /* 0x000f220000000a00 */
[----:B------:R-:W1:Y:S01]  /*6270*/  LDCU.64 UR4, c[0x4][0x8] ;  /* 0x01000100ff0477ac */ /* 0x000e620008000a00 */
[----:B--2---:R-:W-:Y:S01]  /*6280*/  MOV R5, UR9 ;  /* 0x0000000900057c02 */ /* 0x004fe20008000f00 */
[----:B------:R-:W-:Y:S01]  /*6290*/  IMAD.U32 R4, RZ, RZ, UR8 ;  /* 0x00000008ff047e24 */ /* 0x000fe2000f8e00ff */
[----:B---3--:R-:W-:Y:S01]  /*62a0*/  MOV R7, UR7 ;  /* 0x0000000700077c02 */ /* 0x008fe20008000f00 */
[----:B------:R-:W-:Y:S01]  /*62b0*/  IMAD.U32 R6, RZ, RZ, UR6 ;  /* 0x00000006ff067e24 */ /* 0x000fe2000f8e00ff */
[----:B-1----:R-:W-:Y:S01]  /*62c0*/  MOV R11, UR5 ;  /* 0x00000005000b7c02 */ /* 0x002fe20008000f00 */
[----:B------:R-:W-:Y:S02]  /*62d0*/  IMAD.U32 R10, RZ, RZ, UR4 ;  /* 0x00000004ff0a7e24 */ /* 0x000fe4000f8e00ff */
[----:B------:R-:W-:Y:S07]  /*62e0*/  LEPC R20, `(.L_x_110) ;  /* 0x000000001014794e */ /* 0x000fee0000000000 */
[----:B----45:R-:W-:Y:S05]  /*62f0*/  CALL.ABS.NOINC R2 ;  /* 0x0000000002007343 */ /* 0x030fea0003c00000 */
.L_x_110:
[----:B------:R-:W-:Y:S01]  /*6300*/  LOP3.LUT P0, RZ, R85, 0x1b0, RZ, 0xc0, !PT ;  /* 0x000001b055ff7812 */ /* 0x000fe2000780c0ff */
[----:B------:R-:W-:Y:S11]  /*6310*/  BSSY.RECONVERGENT B6, `(.L_x_111) ;  /* 0x0000013000067945 */ /* 0x000ff60003800200 */
[----:B------:R-:W-:Y:S01]  /*6320*/  @!UPT UIADD3 URZ, UPT, UPT, URZ, URZ, URZ ;  /* 0x000000fffffff290 */ /* 0x000fe2000fffe0ff */
[----:B------:R-:W-:Y:S05]  /*6330*/  @!P0 BRA `(.L_x_112) ;  /* 0x0000000000408947 */ /* 0x000fea0003800000 */
        /* <DEDUP_REMOVED lines=16> */
.L_x_112:
[----:B------:R-:W-:Y:S05]  /*6440*/  BSYNC.RECONVERGENT B6 ;  /* 0x0000000000067941 */ /* 0x000fea0003800200 */
.L_x_111:
[----:B------:R-:W-:Y:S01]  /*6450*/  ISETP.NE.U32.AND P3, PT, R74, RZ, PT ;  /* 0x000000ff4a00720c */ /* 0x000fe20003f65070 */
[----:B------:R-:W-:Y:S01]  /*6460*/  UISETP.NE.AND UP1, UPT, UR61, URZ, UPT ;  /* 0x000000ff3d00728c */ /* 0x000fe2000bf25270 */
[----:B------:R-:W-:Y:S02]  /*6470*/  ISETP.NE.U32.AND P4, PT, R70, RZ, PT ;  /* 0x000000ff4600720c */ /* 0x000fe40003f85070 */
[----:B------:R-:W-:Y:S02]  /*6480*/  ISETP.NE.AND.EX P3, PT, R75, RZ, PT, P3 ;  /* 0x000000ff4b00720c */ /* 0x000fe40003f65330 */
[----:B------:R-:W-:Y:S02]  /*6490*/  PLOP3.LUT P1, PT, PT, PT, PT, 0x8, 0x80 ;  /* 0x000000000080781c */ /* 0x000fe40003f2e170 */
[----:B------:R-:W-:Y:S02]  /*64a0*/  PLOP3.LUT P0, PT, PT, PT, UP1, 0x80, 0x8 ;  /* 0x000000000008781c */ /* 0x000fe40003f0f018 */
[----:B------:R-:W-:Y:S02]  /*64b0*/  ISETP.NE.AND.EX P4, PT, R71, RZ, PT, P4 ;  /* 0x000000ff4700720c */ /* 0x000fe40003f85340 */
[----:B------:R-:W2:Y:S09]  /*64c0*/  @UP1 LDCU.64 UR4, c[0x0][0x888] ;  /* 0x00011100ff0417ac */ /* 0x000eb20008000a00 */
[----:B------:R-:W-:Y:S01]  /*64d0*/  @P0 PLOP3.LUT P1, PT, P3, PT, PT, 0x80, 0x8 ;  /* 0x000000000008081c */ /* 0x000fe20001f2f070 */
[----:B--2---:R-:W-:Y:S04]  /*64e0*/  @UP1 UISETP.NE.U32.AND UP0, UPT, UR4, URZ, UPT ;  /* 0x000000ff0400128c */ /* 0x004fe8000bf05070 */
[----:B------:R-:W-:Y:S04]  /*64f0*/  @UP1 UISETP.NE.AND.EX UP0, UPT, UR5, URZ, UPT, UP0 ;  /* 0x000000ff0500128c */ /* 0x000fe8000bf05300 */
[----:B------:R-:W-:Y:S01]  /*6500*/  @UP1 USEL UR4, URZ, 0xffffffff, UP0 ;  /* 0xffffffffff041887 */ /* 0x000fe20008000000 */
[----:B------:R-:W-:Y:S11]  /*6510*/  @!P3 BRA `(.L_x_113) ;  /* 0x000000000030b947 */ /* 0x000ff60003800000 */
        /* <DEDUP_REMOVED lines=12> */
.L_x_113:
[----:B------:R-:W-:Y:S05]  /*65e0*/  @!P4 BRA `(.L_x_114) ;  /* 0x000000000024c947 */ /* 0x000fea0003800000 */
[----:B------:R-:W-:Y:S01]  /*65f0*/  ISETP.NE.U32.AND P2, PT, R68, RZ, PT ;  /* 0x000000ff4400720c */ /* 0x000fe20003f45070 */
[----:B------:R-:W2:Y:S03]  /*6600*/  LDCU.64 UR6, c[0x0][0x358] ;  /* 0x00006b00ff0677ac */ /* 0x000ea60008000a00 */
[----:B------:R-:W-:Y:S11]  /*6610*/  ISETP.NE.AND.EX P2, PT, R69, RZ, PT, P2 ;  /* 0x000000ff4500720c */ /* 0x000ff60003f45320 */
[----:B------:R-:W-:Y:S02]  /*6620*/  @!UPT UIADD3 URZ, UPT, UPT, URZ, URZ, URZ ;  /* 0x000000fffffff290 */ /* 0x000fe4000fffe0ff */
[----:B------:R-:W4:Y:S01]  /*6630*/  @P2 LDC.64 R2, c[0x0][0x8a8] ;  /* 0x00022a00ff022b82 */ /* 0x000f220000000a00 */
[----:B-1----:R-:W-:Y:S04]  /*6640*/  @P2 IMAD R0, R70, UR36, RZ ;  /* 0x0000002446002c24 */ /* 0x002fe8000f8e02ff */
[----:B----4-:R-:W-:Y:S05]  /*6650*/  @P2 IMAD.WIDE R2, R0, 0x4, R2 ;  /* 0x0000000400022825 */ /* 0x010fea00078e0202 */
[----:B--2--5:R2:W5:Y:S02]  /*6660*/  @P2 LDG.E R38, desc[UR6][R2.64] ;  /* 0x0000000602262981 */ /* 0x024564000c1e1900 */
[----:B--2---:R-:W4:Y:S02]  /*6670*/  @!P2 LDC R38, c[0x0][0x8a0] ;  /* 0x00022800ff26ab82 */ /* 0x004f240000000800 */
.L_x_114:
[----:B---3-5:R-:W-:Y:S01]  /*6680*/  @P0 FSETP.NEU.AND P4, PT, R39, RZ, PT ;  /* 0x000000ff2700020b */ /* 0x028fe20003f8d000 */
[----:B-1----:R-:W-:Y:S01]  /*6690*/  IMAD.U32 R0, RZ, RZ, UR4 ;  /* 0x00000004ff007e24 */ /* 0x002fe2000f8e00ff */
[----:B------:R-:W-:Y:S01]  /*66a0*/  @P0 LOP3.LUT P2, RZ, R79, 0xff, RZ, 0xc0, !PT ;  /* 0x000000ff4fff0812 */ /* 0x000fe2000784c0ff */
[----:B------:R-:W-:Y:S01]  /*66b0*/  BSSY B1, `(.L_x_115) ;  /* 0x0000039000017945 */ /* 0x000fe20003800000 */
[----:B------:R-:W-:Y:S02]  /*66c0*/  @P0 SEL R2, RZ, 0xffffffff, P4 ;  /* 0xffffffffff020807 */ /* 0x000fe40002000000 */
[----:B------:R-:W-:Y:S02]  /*66d0*/  CS2R R66, SRZ ;  /* 0x0000000000427805 */ /* 0x000fe4000001ff00 */
[----:B------:R-:W-:Y:S02]  /*66e0*/  LEA R22, R36, UR44, 0x3 ;  /* 0x0000002c24167c11 */ /* 0x000fe4000f8e18ff */
[----:B------:R-:W-:Y:S02]  /*66f0*/  CS2R R64, SRZ ;  /* 0x0000000000407805 */ /* 0x000fe4000001ff00 */
[----:B------:R-:W-:Y:S02]  /*6700*/  @P1 SEL R2, R0, R2, !P2 ;  /* 0x0000000200021207 */ /* 0x000fe40005000000 */
[----:B------:R-:W-:Y:S02]  /*6710*/  CS2R R18, SRZ ;  /* 0x0000000000127805 */ /* 0x000fe4000001ff00 */
[----:B------:R-:W-:Y:S02]  /*6720*/  SHF.L.U32 R3, R84, 0x1f, RZ ;  /* 0x0000001f54037819 */ /* 0x000fe400000006ff */
[----:B------:R-:W-:Y:S02]  /*6730*/  CS2R R16, SRZ ;  /* 0x0000000000107805 */ /* 0x000fe4000001ff00 */
[----:B------:R-:W-:Y:S02]  /*6740*/  @P0 LOP3.LUT R2, R2, 0x1, RZ, 0xc0, !PT ;  /* 0x0000000102020812 */ /* 0x000fe400078ec0ff */
[----:B------:R-:W-:Y:S02]  /*6750*/  PLOP3.LUT P5, PT, PT, PT, PT, 0x8, 0x80 ;  /* 0x000000000080781c */ /* 0x000fe40003fae170 */
[----:B------:R-:W-:Y:S02]  /*6760*/  ISETP.NE.U32.OR P1, PT, R2, 0x1, !P0 ;  /* 0x000000010200780c */ /* 0x000fe40004725470 */
[----:B------:R-:W-:Y:S11]  /*6770*/  LEA.HI R2, R36, R36, RZ, 0x1 ;  /* 0x0000002424027211 */ /* 0x000ff600078f08ff */
[----:B------:R-:W-:Y:S04]  /*6780*/  @P1 SHF.L.U32 R0, R82, 0x1f, RZ ;  /* 0x0000001f52001819 */ /* 0x000fe800000006ff */
[----:B------:R1:W2:Y:S01]  /*6790*/  @P1 SYNCS.PHASECHK.TRANS64.TRYWAIT P0, [UR44+0x1b0], R0 ;  /* 0x0001b000ff0015a7 */ /* 0x0002a2000800112c */
[----:B------:R3:W3:Y:S01]  /*67a0*/  SYNCS.PHASECHK.TRANS64.TRYWAIT P4, [R22+URZ+0x1f0], R3 ;  /* 0x0001f003160075a7 */ /* 0x0006e200080811ff */
[C---:B-1----:R-:W-:Y:S01]  /*67b0*/  IMAD.SHL.U32 R0, R2.reuse, 0x20, RZ ;  /* 0x0000002002007824 */ /* 0x042fe200078e00ff */
[----:B------:R-:W-:Y:S04]  /*67c0*/  LOP3.LUT R2, R2, 0xffe, RZ, 0xc0, !PT ;  /* 0x00000ffe02027812 */ /* 0x000fe800078ec0ff */
[----:B------:R-:W-:Y:S01]  /*67d0*/  LOP3.LUT R0, R0, 0xffffffc0, RZ, 0xc0, !PT ;  /* 0xffffffc000007812 */ /* 0x000fe200078ec0ff */
[----:B------:R-:W-:Y:S04]  /*67e0*/  IMAD.IADD R2, R36, 0x1, -R2 ;  /* 0x0000000124027824 */ /* 0x000fe800078e0a02 */
[----:B------:R-:W-:Y:S04]  /*67f0*/  IMAD.IADD R0, R37, 0x1, R0 ;  /* 0x0000000125007824 */ /* 0x000fe800078e0200 */
[----:B------:R-:W-:Y:S01]  /*6800*/  IMAD R2, R2, 0x100000, R0 ;  /* 0x0010000002027824 */ /* 0x000fe200078e0200 */
[----:B--2---:R-:W-:Y:S01]  /*6810*/  @P1 PLOP3.LUT P5, PT, P0, PT, PT, 0x8, 0x80 ;  /* 0x000000000080181c */ /* 0x004fe200007ae170 */
[----:B------:R-:W-:Y:S01]  /*6820*/  @!UPT UIADD3 URZ, UPT, UPT, URZ, URZ, URZ ;  /* 0x000000fffffff290 */ /* 0x000fe2000fffe0ff */
[----:B---3--:R-:W-:Y:S11]  /*6830*/  @!P1 BRA `(.L_x_116) ;  /* 0x0000000000809947 */ /* 0x008ff60003800000 */
[----:B------:R-:W-:Y:S01]  /*6840*/  ISETP.NE.U32.AND P0, PT, RZ, UR58, PT ;  /* 0x0000003aff007c0c */ /* 0x000fe2000bf05070 */
[----:B------:R-:W-:Y:S01]  /*6850*/  BSSY B0, `(.L_x_117) ;  /* 0x0000012000007945 */ /* 0x000fe20003800000 */
[----:B------:R-:W-:Y:S02]  /*6860*/  FSETP.NEU.AND P2, PT, R39, RZ, PT ;  /* 0x000000ff2700720b */ /* 0x000fe40003f4d000 */
[----:B------:R-:W-:Y:S02]  /*6870*/  CS2R R18, SRZ ;  /* 0x0000000000127805 */ /* 0x000fe4000001ff00 */
[----:B------:R-:W-:Y:S02]  /*6880*/  ISETP.NE.AND.EX P0, PT, RZ, UR59, PT, P0 ;  /* 0x0000003bff007c0c */ /* 0x000fe4000bf05300 */
[----:B------:R-:W-:Y:S02]  /*6890*/  CS2R R16, SRZ ;  /* 0x0000000000107805 */ /* 0x000fe4000001ff00 */
[----:B------:R-:W-:Y:S02]  /*68a0*/  LOP3.LUT P1, RZ, R79, 0xff, RZ, 0xc0, !PT ;  /* 0x000000ff4fff7812 */ /* 0x000fe4000782c0ff */
[----:B------:R-:W-:Y:S02]  /*68b0*/  CS2R R66, SRZ ;  /* 0x0000000000427805 */ /* 0x000fe4000001ff00 */
[----:B------:R-:W-:Y:S02]  /*68c0*/  SEL R0, RZ, 0xffffffff, P2 ;  /* 0xffffffffff007807 */ /* 0x000fe40001000000 */
[----:B------:R-:W-:Y:S02]  /*68d0*/  CS2R R64, SRZ ;  /* 0x0000000000407805 */ /* 0x000fe4000001ff00 */
[----:B------:R-:W-:Y:S04]  /*68e0*/  SEL R4, RZ, 0xffffffff, P0 ;  /* 0xffffffffff047807 */ /* 0x000fe80000000000 */
[----:B------:R-:W-:Y:S04]  /*68f0*/  @P3 SEL R0, R4, R0, !P1 ;  /* 0x0000000004003207 */ /* 0x000fe80004800000 */
[----:B------:R-:W-:Y:S04]  /*6900*/  LOP3.LUT R0, R0, 0x1, RZ, 0xc0, !PT ;  /* 0x0000000100007812 */ /* 0x000fe800078ec0ff */
[----:B------:R-:W-:Y:S01]  /*6910*/  ISETP.NE.U32.AND P0, PT, R0, 0x1, PT ;  /* 0x000000010000780c */ /* 0x000fe20003f05070 */
[----:B------:R-:W-:Y:S01]  /*6920*/  @!UPT UIADD3 URZ, UPT, UPT, URZ, URZ, URZ ;  /* 0x000000fffffff290 */ /* 0x000fe2000fffe0ff */
[----:B------:R-:W-:Y:S11]  /*6930*/  @!P5 BRA `(.L_x_118) ;  /* 0x00000000000cd947 */ /* 0x000ff60003800000 */
[----:B------:R-:W-:Y:S04]  /*6940*/  SHF.L.U32 R4, R82, 0x1f, RZ ;  /* 0x0000001f52047819 */ /* 0x000fe800000006ff */
[----:B------:R-:W1:Y:S02]  /*6950*/  SYNCS.PHASECHK.TRANS64.TRYWAIT P1, [UR44+0x1b0], R4 ;  /* 0x0001b004ff0075a7 */ /* 0x000e64000802112c */
[----:B-1----:R-:W-:Y:S05]  /*6960*/  @!P1 BRA `(.L_x_119) ;  /* 0x0000001c00789947 */ /* 0x002fea0003800000 */
.L_x_118:
[----:B------:R-:W-:Y:S05]  /*6970*/  BSYNC B0 ;  /* 0x0000000000007941 */ /* 0x000fea0003800000 */
.L_x_117:
[----:B------:R2:W3:Y:S01]  /*6980*/  @P0 LDS.128 R16, [R78+UR44+0x400] ;  /* 0x0004002c4e100984 */ /* 0x0004e20008000c00 */
[----:B------:R-:W-:Y:S01]  /*6990*/  UIADD3 UR4, UPT, UPT, UR44, 0x1b8, URZ ;  /* 0x000001b82c047890 */ /* 0x000fe2000fffe0ff */
[----:B------:R-:W-:Y:S02]  /*69a0*/  LOP3.LUT R82, R82, 0x1, RZ, 0x3c, !PT ;  /* 0x0000000152527812 */ /* 0x000fe400078e3cff */
[----:B------:R2:W1:Y:S01]  /*69b0*/  @P0 LDS.128 R64, [R77+0x10] ;  /* 0x000010004d400984 */ /* 0x0004620000000c00 */
[----:B------:R-:W-:Y:S01]  /*69c0*/  UPRMT UR4, UR48, 0x654, UR4 ;  /* 0x0000065430047896 */ /* 0x000fe20008000004 */
[----:B------:R-:W-:Y:S01]  /*69d0*/  @!PT LDS RZ, [RZ] ;  /* 0x00000000fffff984 */ /* 0x000fe20000000800 */
[----:B------:R-:W-:Y:S01]  /*69e0*/  @!PT LDS RZ, [RZ] ;  /* 0x00000000fffff984 */ /* 0x000fe20000000800 */
[----:B------:R-:W-:Y:S01]  /*69f0*/  @!PT LDS RZ, [RZ] ;  /* 0x00000000fffff984 */ /* 0x000fe20000000800 */
[----:B------:R-:W-:Y:S01]  /*6a00*/  @!PT LDS RZ, [RZ] ;  /* 0x00000000fffff984 */ /* 0x000fe20000000800 */
[----:B------:R5:W-:Y:S06]  /*6a10*/  MEMBAR.ALL.CTA ;  /* 0x0000000000007992 */ /* 0x000bec0000008000 */
[----:B-----5:R-:W5:Y:S02]  /*6a20*/  FENCE.VIEW.ASYNC.S ;  /* 0x00000000000073c6 */ /* 0x020f640000000000 */
[----:B-----5:R-:W-:Y:S03]  /*6a30*/  SYNCS.ARRIVE.TRANS64.RED.A1T0 RZ, [UR4], RZ ;  /* 0x000000ffffff79a7 */ /* 0x020fe60008100404 */
.L_x_116:
[----:B------:R-:W-:Y:S05]  /*6a40*/  BSYNC B1 ;  /* 0x0000000000017941 */ /* 0x000fea0003800000 */
.L_x_115:
[----:B-1----:R-:W-:Y:S04]  /*6a50*/  SHF.R.U32.HI R0, RZ, 0x15, R2 ;  /* 0x00000015ff007819 */ /* 0x002fe80000011602 */
[----:B------:R-:W-:Y:S01]  /*6a60*/  LOP3.LUT P0, RZ, R0, 0x3, R80, 0x48, !PT ;  /* 0x0000000300ff7812 */ /* 0x000fe20007804850 */
[----:B------:R-:W-:Y:S01]  /*6a70*/  @!UPT UIADD3 URZ, UPT, UPT, URZ, URZ, URZ ;  /* 0x000000fffffff290 */ /* 0x000fe2000fffe0ff */
[----:B------:R-:W-:Y:S11]  /*6a80*/  @P4 BRA `(.L_x_120) ;  /* 0x0000000000084947 */ /* 0x000ff60003800000 */
[----:B------:R-:W1:Y:S02]  /*6a90*/  SYNCS.PHASECHK.TRANS64.TRYWAIT P1, [R22+URZ+0x1f0], R3 ;  /* 0x0001f003160075a7 */ /* 0x000e6400080211ff */
[----:B-1----:R-:W-:Y:S05]  /*6aa0*/  @!P1 BRA `(.L_x_121) ;  /* 0x0000001c00409947 */ /* 0x002fea0003800000 */
.L_x_120:
[----:B------:R-:W-:Y:S05]  /*6ab0*/  @!P0 BRA `(.L_x_122) ;  /* 0x0000000000408947 */ /* 0x000fea0003800000 */
[----:B------:R-:W1:Y:S01]  /*6ac0*/  LDCU.64 UR8, c[0x4][0x70] ;  /* 0x01000e00ff0877ac */ /* 0x000e620008000a00 */
[----:B------:R-:W-:Y:S01]  /*6ad0*/  MOV R15, 0x0 ;  /* 0x00000000000f7802 */ /* 0x000fe20000000f00 */
[----:B------:R-:W-:Y:S02]  /*6ae0*/  HFMA2 R12, -RZ, RZ, 0, 5.9604644775390625e-08 ;  /* 0x00000001ff0c7431 */ /* 0x000fe400000001ff */
[----:B------:R-:W-:Y:S02]  /*6af0*/  IMAD.MOV.U32 R8, RZ, RZ, 0x192 ;  /* 0x00000192ff087424 */ /* 0x000fe400078e00ff */
[----:B------:R-:W-:Y:S01]  /*6b00*/  IMAD.MOV.U32 R13, RZ, RZ, RZ ;  /* 0x000000ffff0d7224 */ /* 0x000fe200078e00ff */
[----:B------:R-:W5:Y:S01]  /*6b10*/  LDCU.64 UR6, c[0x4][0x78] ;  /* 0x01000f00ff0677ac */ /* 0x000f620008000a00 */
[----:B------:R-:W2:Y:S01]  /*6b20*/  LDC.64 R14, c[0x4][R15] ;  /* 0x010000000f0e7b82 */ /* 0x000ea20000000a00 */
[----:B------:R-:W3:Y:S01]  /*6b30*/  LDCU.64 UR4, c[0x4][0x10] ;  /* 0x01000200ff0477ac */ /* 0x000ee20008000a00 */
[----:B-1----:R-:W-:Y:S01]  /*6b40*/  MOV R5, UR9 ;  /* 0x0000000900057c02 */ /* 0x002fe20008000f00 */
[----:B------:R-:W-:Y:S01]  /*6b50*/  IMAD.U32 R4, RZ, RZ, UR8 ;  /* 0x00000008ff047e24 */ /* 0x000fe2000f8e00ff */
[----:B-----5:R-:W-:Y:S01]  /*6b60*/  MOV R7, UR7 ;  /* 0x0000000700077c02 */ /* 0x020fe20008000f00 */
[----:B------:R-:W-:Y:S01]  /*6b70*/  IMAD.U32 R6, RZ, RZ, UR6 ;  /* 0x00000006ff067e24 */ /* 0x000fe2000f8e00ff */
[----:B---3--:R-:W-:Y:S01]  /*6b80*/  MOV R11, UR5 ;  /* 0x00000005000b7c02 */ /* 0x008fe20008000f00 */
[----:B------:R-:W-:Y:S02]  /*6b90*/  IMAD.U32 R10, RZ, RZ, UR4 ;  /* 0x00000004ff0a7e24 */ /* 0x000fe4000f8e00ff */
[----:B------:R-:W-:Y:S07]  /*6ba0*/  LEPC R20, `(.L_x_122) ;  /* 0x000000001014794e */ /* 0x000fee0000000000 */
[----:B--2-4-:R-:W-:Y:S05]  /*6bb0*/  CALL.ABS.NOINC R14 ;  /* 0x000000000e007343 */ /* 0x014fea0003c00000 */
.L_x_122:
[----:B------:R-:W-:Y:S01]  /*6bc0*/  LOP3.LUT P0, RZ, R76, 0x60, RZ, 0xc0, !PT ;  /* 0x000000604cff7812 */ /* 0x000fe2000780c0ff */
[----:B------:R-:W-:Y:S05]  /*6bd0*/  WARPSYNC.ALL ;  /* 0x0000000000007948 */ /* 0x000fea0003800000 */
[----:B------:R-:W-:Y:S01]  /*6be0*/  R2UR UR4, R2 ;  /* 0x00000000020472ca */ /* 0x000fe200000e0000 */
[----:B------:R-:W-:Y:S01]  /*6bf0*/  BSSY.RECONVERGENT B0, `(.L_x_123) ;  /* 0x000009f000007945 */ /* 0x000fe20003800200 */
[-C--:B---3--:R-:W-:Y:S02]  /*6c00*/  F2FP.F16.E5M2.UNPACK_B R2, R16.reuse ;  /* 0x00000010ff02723e */ /* 0x088fe400020004ff */
[----:B------:R-:W-:Y:S02]  /*6c10*/  F2FP.F16.E5M2.UNPACK_B R16, R16.H1 ;  /* 0x00000010ff10723e */ /* 0x000fe400030004ff */
[----:B------:R-:W-:Y:S01]  /*6c20*/  R2UR UR5, R22 ;  /* 0x00000000160572ca */ /* 0x000fe200000e0000 */
[----:B------:R-:W-:Y:S01]  /*6c30*/  HADD2.F32 R0, -RZ, R2.H0_H0 ;  /* 0x20000002ff007230 */ /* 0x000fe20000004100 */
[-C--:B------:R-:W-:Y:S01]  /*6c40*/  F2FP.F16.E5M2.UNPACK_B R42, R17.reuse ;  /* 0x00000011ff2a723e */ /* 0x080fe200020004ff */
[--C-:B------:R-:W-:Y:S01]  /*6c50*/  HADD2.F32 R3, -RZ, R16.reuse.H0_H0 ;  /* 0x20000010ff037230 */ /* 0x100fe20000004100 */
[----:B------:R-:W-:Y:S01]  /*6c60*/  F2FP.F16.E5M2.UNPACK_B R44, R17.H1 ;  /* 0x00000011ff2c723e */ /* 0x000fe200030004ff */
[----:B------:R-:W-:Y:S01]  /*6c70*/  HADD2.F32 R40, -RZ, R16.H1_H1 ;  /* 0x30000010ff287230 */ /* 0x000fe20000004100 */
[-C--:B------:R-:W-:Y:S01]  /*6c80*/  F2FP.F16.E5M2.UNPACK_B R46, R18.reuse ;  /* 0x00000012ff2e723e */ /* 0x080fe200020004ff */
[----:B------:R-:W-:Y:S01]  /*6c90*/  HADD2.F32 R2, -RZ, R2.H1_H1 ;  /* 0x30000002ff027230 */ /* 0x000fe20000004100 */
[----:B------:R-:W-:Y:S01]  /*6ca0*/  F2FP.F16.E5M2.UNPACK_B R48, R18.H1 ;  /* 0x00000012ff30723e */ /* 0x000fe200030004ff */
[--C-:B------:R-:W-:Y:S01]  /*6cb0*/  HADD2.F32 R41, -RZ, R42.reuse.H0_H0 ;  /* 0x2000002aff297230 */ /* 0x100fe20000004100 */
[-C--:B------:R-:W-:Y:S01]  /*6cc0*/  F2FP.F16.E5M2.UNPACK_B R50, R19.reuse ;  /* 0x00000013ff32723e */ /* 0x080fe200020004ff */
[----:B------:R-:W-:Y:S01]  /*6cd0*/  HADD2.F32 R42, -RZ, R42.H1_H1 ;  /* 0x3000002aff2a7230 */ /* 0x000fe20000004100 */
[----:B------:R-:W-:Y:S01]  /*6ce0*/  F2FP.F16.E5M2.UNPACK_B R52, R19.H1 ;  /* 0x00000013ff34723e */ /* 0x000fe200030004ff */
[----:B------:R-:W-:Y:S01]  /*6cf0*/  HADD2.F32 R43, -RZ, R44.H0_H0 ;  /* 0x2000002cff2b7230 */ /* 0x000fe20000004100 */
[----:B------:R-:W-:Y:S01]  /*6d00*/  LDTM.16dp32bit_t0_t15.x32 R4, tmem[UR4] ;  /* 0x00000004000479ee */ /* 0x000fe20008a80000 */
[----:B------:R-:W1:Y:S01]  /*6d10*/  LDTM.16dp32bit_t16_t31.x32 R4, tmem[UR4+0x20] ;  /* 0x00002004000479ee */ /* 0x000e620008aa0000 */
[----:B------:R-:W-:Y:S01]  /*6d20*/  NOP ;  /* 0x0000000000007918 */ /* 0x000fe20000000000 */
[----:B------:R-:W-:Y:S01]  /*6d30*/  UIADD3 UR4, UPT, UPT, UR5, 0x210, URZ ;  /* 0x0000021005047890 */ /* 0x000fe2000fffe0ff */
[--C-:B------:R-:W-:Y:S01]  /*6d40*/  HADD2.F32 R45, -RZ, R46.reuse.H0_H0 ;  /* 0x2000002eff2d7230 */ /* 0x100fe20000004100 */
[----:B------:R-:W-:Y:S01]  /*6d50*/  F2FP.F16.E5M2.UNPACK_B R54, R64 ;  /* 0x00000040ff36723e */ /* 0x000fe200020004ff */
[----:B------:R-:W-:Y:S01]  /*6d60*/  HADD2.F32 R46, -RZ, R46.H1_H1 ;  /* 0x3000002eff2e7230 */ /* 0x000fe20000004100 */
[----:B------:R-:W-:Y:S01]  /*6d70*/  UPRMT UR4, UR48, 0x654, UR4 ;  /* 0x0000065430047896 */ /* 0x000fe20008000004 */
[--C-:B------:R-:W-:Y:S01]  /*6d80*/  HADD2.F32 R49, -RZ, R50.reuse.H0_H0 ;  /* 0x20000032ff317230 */ /* 0x100fe20000004100 */
[-C--:B------:R-:W-:Y:S01]  /*6d90*/  F2FP.F16.E5M2.UNPACK_B R58, R65.reuse ;  /* 0x00000041ff3a723e */ /* 0x080fe200020004ff */
[----:B------:R-:W-:Y:S01]  /*6da0*/  HADD2.F32 R50, -RZ, R50.H1_H1 ;  /* 0x30000032ff327230 */ /* 0x000fe20000004100 */
[----:B------:R-:W-:Y:S01]  /*6db0*/  F2FP.F16.E5M2.UNPACK_B R62, R66 ;  /* 0x00000042ff3e723e */ /* 0x000fe200020004ff */
[--C-:B------:R-:W-:Y:S01]  /*6dc0*/  HADD2.F32 R53, -RZ, R54.reuse.H0_H0 ;  /* 0x20000036ff357230 */ /* 0x100fe20000004100 */
[----:B------:R-:W-:Y:S01]  /*6dd0*/  F2FP.F16.E5M2.UNPACK_B R56, R64.H1 ;  /* 0x00000040ff38723e */ /* 0x000fe200030004ff */
[----:B------:R-:W-:Y:S01]  /*6de0*/  HADD2.F32 R54, -RZ, R54.H1_H1 ;  /* 0x30000036ff367230 */ /* 0x000fe20000004100 */
[----:B------:R-:W-:Y:S01]  /*6df0*/  F2FP.F16.E5M2.UNPACK_B R60, R65.H1 ;  /* 0x00000041ff3c723e */ /* 0x000fe200030004ff */
[----:B-1----:R-:W-:Y:S01]  /*6e00*/  SYNCS.ARRIVE.TRANS64.RED.A1T0 RZ, [UR4], RZ ;  /* 0x000000ffffff79a7 */ /* 0x002fe20008100404 */
[--C-:B------:R-:W-:Y:S01]  /*6e10*/  HADD2.F32 R57, -RZ, R58.reuse.H0_H0 ;  /* 0x2000003aff397230 */ /* 0x100fe20000004100 */
[-C--:B------:R-:W-:Y:S01]  /*6e20*/  F2FP.F16.E5M2.UNPACK_B R65, R67.reuse ;  /* 0x00000043ff41723e */ /* 0x080fe200020004ff */
[----:B------:R-:W-:Y:S01]  /*6e30*/  HADD2.F32 R58, -RZ, R58.H1_H1 ;  /* 0x3000003aff3a7230 */ /* 0x000fe20000004100 */
[----:B------:R-:W-:Y:S01]  /*6e40*/  F2FP.F16.E5M2.UNPACK_B R64, R66.H1 ;  /* 0x00000042ff40723e */ /* 0x000fe200030004ff */
[--C-:B------:R-:W-:Y:S01]  /*6e50*/  HADD2.F32 R61, -RZ, R62.reuse.H0_H0 ;  /* 0x2000003eff3d7230 */ /* 0x100fe20000004100 */
[----:B------:R-:W-:Y:S01]  /*6e60*/  F2FP.F16.E5M2.UNPACK_B R67, R67.H1 ;  /* 0x00000043ff43723e */ /* 0x000fe200030004ff */
[----:B------:R-:W-:Y:S01]  /*6e70*/  HADD2.F32 R62, -RZ, R62.H1_H1 ;  /* 0x3000003eff3e7230 */ /* 0x000fe20000004100 */
[----:B------:R-:W-:Y:S01]  /*6e80*/  IADD3 R36, PT, PT, R36, 0x1, RZ ;  /* 0x0000000124247810 */ /* 0x000fe20007ffe0ff */
[C---:B----4-:R-:W-:Y:S01]  /*6e90*/  FMUL R4, R38.reuse, R4 ;  /* 0x0000000426047220 */ /* 0x050fe20000400000 */
[C---:B------:R-:W-:Y:S01]  /*6ea0*/  FMUL R5, R38.reuse, R5 ;  /* 0x0000000526057220 */ /* 0x040fe20000400000 */
[C---:B------:R-:W-:Y:S01]  /*6eb0*/  FMUL R8, R38.reuse, R8 ;  /* 0x0000000826087220 */ /* 0x040fe20000400000 */
[C---:B------:R-:W-:Y:S01]  /*6ec0*/  FMUL R9, R38.reuse, R9 ;  /* 0x0000000926097220 */ /* 0x040fe20000400000 */
[C---:B------:R-:W-:Y:S01]  /*6ed0*/  FFMA R4, R39.reuse, R0, R4 ;  /* 0x0000000027047223 */ /* 0x040fe20000000004 */
[C---:B------:R-:W-:Y:S01]  /*6ee0*/  FFMA R5, R39.reuse, R2, R5 ;  /* 0x0000000227057223 */ /* 0x040fe20000000005 */
[C---:B------:R-:W-:Y:S01]  /*6ef0*/  FMUL R12, R38.reuse, R12 ;  /* 0x0000000c260c7220 */ /* 0x040fe20000400000 */
        /* <DEDUP_REMOVED lines=10> */
[----:B------:R-:W-:Y:S02]  /*6fa0*/  HADD2.F32 R44, -RZ, R44.H1_H1 ;  /* 0x3000002cff2c7230 */ /* 0x000fe40000004100 */
[C---:B------:R-:W-:Y:S01]  /*6fb0*/  FMUL R10, R38.reuse, R10 ;  /* 0x0000000a260a7220 */ /* 0x040fe20000400000 */
[C---:B------:R-:W-:Y:S01]  /*6fc0*/  FFMA R6, R39.reuse, R3, R6 ;  /* 0x0000000327067223 */ /* 0x040fe20000000006 */
[C---:B------:R-:W-:Y:S01]  /*6fd0*/  FFMA R7, R39.reuse, R40, R7 ;  /* 0x0000002827077223 */ /* 0x040fe20000000007 */
[C---:B------:R-:W-:Y:S01]  /*6fe0*/  FFMA R8, R39.reuse, R41, R8 ;  /* 0x0000002927087223 */ /* 0x040fe20000000008 */
[C---:B------:R-:W-:Y:S01]  /*6ff0*/  FFMA R9, R39.reuse, R42, R9 ;  /* 0x0000002a27097223 */ /* 0x040fe20000000009 */
[----:B------:R-:W-:Y:S01]  /*7000*/  FFMA R10, R39, R43, R10 ;  /* 0x0000002b270a7223 */ /* 0x000fe2000000000a */
[--C-:B------:R-:W-:Y:S01]  /*7010*/  HADD2.F32 R40, -RZ, R65.reuse.H0_H0 ;  /* 0x20000041ff287230 */ /* 0x100fe20000004100 */
[----:B------:R-:W-:Y:S01]  /*7020*/  F2FP.SATFINITE.E5M2.F32.PACK_AB_MERGE_C R86, R7, R6, RZ ;  /* 0x000000060756723e */ /* 0x000fe200048060ff */
[C---:B------:R-:W-:Y:S01]  /*7030*/  FMUL R7, R38.reuse, R24 ;  /* 0x0000001826077220 */ /* 0x040fe20000400000 */
[C---:B------:R-:W-:Y:S01]  /*7040*/  FMUL R24, R38.reuse, R29 ;  /* 0x0000001d26187220 */ /* 0x040fe20000400000 */
[C---:B------:R-:W-:Y:S01]  /*7050*/  FMUL R29, R38.reuse, R34 ;  /* 0x00000022261d7220 */ /* 0x040fe20000400000 */
[----:B------:R-:W-:Y:S02]  /*7060*/  HADD2.F32 R65, -RZ, R65.H1_H1 ;  /* 0x30000041ff417230 */ /* 0x000fe40000004100 */
[C---:B------:R-:W-:Y:S01]  /*7070*/  FMUL R11, R38.reuse, R11 ;  /* 0x0000000b260b7220 */ /* 0x040fe20000400000 */
[--C-:B------:R-:W-:Y:S02]  /*7080*/  HADD2.F32 R47, -RZ, R48.reuse.H0_H0 ;  /* 0x20000030ff2f7230 */ /* 0x100fe40000004100 */
[C---:B------:R-:W-:Y:S01]  /*7090*/  FMUL R14, R38.reuse, R14 ;  /* 0x0000000e260e7220 */ /* 0x040fe20000400000 */
[----:B------:R-:W-:Y:S02]  /*70a0*/  HADD2.F32 R48, -RZ, R48.H1_H1 ;  /* 0x30000030ff307230 */ /* 0x000fe40000004100 */
[C---:B------:R-:W-:Y:S01]  /*70b0*/  FFMA R11, R39.reuse, R44, R11 ;  /* 0x0000002c270b7223 */ /* 0x040fe2000000000b */
[C---:B------:R-:W-:Y:S01]  /*70c0*/  FFMA R12, R39.reuse, R45, R12 ;  /* 0x0000002d270c7223 */ /* 0x040fe2000000000c */
[C---:B------:R-:W-:Y:S01]  /*70d0*/  FFMA R13, R39.reuse, R46, R13 ;  /* 0x0000002e270d7223 */ /* 0x040fe2000000000d */
[----:B------:R-:W-:Y:S01]  /*70e0*/  FFMA R14, R39, R47, R14 ;  /* 0x0000002f270e7223 */ /* 0x000fe2000000000e */
[C---:B------:R-:W-:Y:S01]  /*70f0*/  FMUL R15, R38.reuse, R15 ;  /* 0x0000000f260f7220 */ /* 0x040fe20000400000 */
[--C-:B------:R-:W-:Y:S01]  /*7100*/  HADD2.F32 R51, -RZ, R52.reuse.H0_H0 ;  /* 0x20000034ff337230 */ /* 0x100fe20000004100 */
[----:B------:R-:W-:Y:S01]  /*7110*/  F2FP.SATFINITE.E5M2.F32.PACK_AB_MERGE_C R10, R11, R10, RZ ;  /* 0x0000000a0b0a723e */ /* 0x000fe200048060ff */
[----:B------:R-:W-:Y:S02]  /*7120*/  HADD2.F32 R52, -RZ, R52.H1_H1 ;  /* 0x30000034ff347230 */ /* 0x000fe40000004100 */
[C---:B------:R-:W-:Y:S01]  /*7130*/  FFMA R15, R39.reuse, R48, R15 ;  /* 0x00000030270f7223 */ /* 0x040fe2000000000f */
[C---:B------:R-:W-:Y:S01]  /*7140*/  FFMA R16, R39.reuse, R49, R16 ;  /* 0x0000003127107223 */ /* 0x040fe20000000010 */
[C---:B------:R-:W-:Y:S01]  /*7150*/  FFMA R17, R39.reuse, R50, R17 ;  /* 0x0000003227117223 */ /* 0x040fe20000000011 */
[C---:B------:R-:W-:Y:S01]  /*7160*/  FMUL R18, R38.reuse, R18 ;  /* 0x0000001226127220 */ /* 0x040fe20000400000 */
[C---:B------:R-:W-:Y:S01]  /*7170*/  FMUL R19, R38.reuse, R19 ;  /* 0x0000001326137220 */ /* 0x040fe20000400000 */
[--C-:B------:R-:W-:Y:S02]  /*7180*/  HADD2.F32 R55, -RZ, R56.reuse.H0_H0 ;  /* 0x20000038ff377230 */ /* 0x100fe40000004100 */
[C---:B------:R-:W-:Y:S01]  /*7190*/  FMUL R3, R38.reuse, R22 ;  /* 0x0000001626037220 */ /* 0x040fe20000400000 */
[C---:B------:R-:W-:Y:S01]  /*71a0*/  FFMA R18, R39.reuse, R51, R18 ;  /* 0x0000003327127223 */ /* 0x040fe20000000012 */
[----:B------:R-:W-:Y:S02]  /*71b0*/  HADD2.F32 R56, -RZ, R56.H1_H1 ;  /* 0x30000038ff387230 */ /* 0x000fe40000004100 */
[C---:B------:R-:W-:Y:S01]  /*71c0*/  FFMA R19, R39.reuse, R52, R19 ;  /* 0x0000003427137223 */ /* 0x040fe20000000013 */
[C---:B------:R-:W-:Y:S01]  /*71d0*/  FMUL R6, R38.reuse, R23 ;  /* 0x0000001726067220 */ /* 0x040fe20000400000 */
[C---:B------:R-:W-:Y:S01]  /*71e0*/  FFMA R0, R39.reuse, R53, R0 ;  /* 0x0000003527007223 */ /* 0x040fe20000000000 */
[C---:B------:R-:W-:Y:S01]  /*71f0*/  FFMA R2, R39.reuse, R54, R2 ;  /* 0x0000003627027223 */ /* 0x040fe20000000002 */
[--C-:B------:R-:W-:Y:S02]  /*7200*/  HADD2.F32 R59, -RZ, R60.reuse.H0_H0 ;  /* 0x2000003cff3b7230 */ /* 0x100fe40000004100 */
[C---:B------:R-:W-:Y:S01]  /*7210*/  FFMA R3, R39.reuse, R55, R3 ;  /* 0x0000003727037223 */ /* 0x040fe20000000003 */
[----:B------:R-:W-:Y:S02]  /*7220*/  HADD2.F32 R60, -RZ, R60.H1_H1 ;  /* 0x3000003cff3c7230 */ /* 0x000fe40000004100 */
[C---:B------:R-:W-:Y:S01]  /*7230*/  FMUL R21, R38.reuse, R26 ;  /* 0x0000001a26157220 */ /* 0x040fe20000400000 */
[C---:B------:R-:W-:Y:S01]  /*7240*/  FMUL R22, R38.reuse, R27 ;  /* 0x0000001b26167220 */ /* 0x040fe20000400000 */
[C---:B------:R-:W-:Y:S01]  /*7250*/  FFMA R6, R39.reuse, R56, R6 ;  /* 0x0000003827067223 */ /* 0x040fe20000000006 */
[C---:B------:R-:W-:Y:S01]  /*7260*/  FFMA R7, R39.reuse, R57, R7 ;  /* 0x0000003927077223 */ /* 0x040fe20000000007 */
[C---:B------:R-:W-:Y:S01]  /*7270*/  FMUL R23, R38.reuse, R28 ;  /* 0x0000001c26177220 */ /* 0x040fe20000400000 */
[C---:B------:R-:W-:Y:S01]  /*7280*/  FFMA R20, R39.reuse, R58, R20 ;  /* 0x0000003a27147223 */ /* 0x040fe20000000014 */
[--C-:B------:R-:W-:Y:S02]  /*7290*/  HADD2.F32 R63, -RZ, R64.reuse.H0_H0 ;  /* 0x20000040ff3f7230 */ /* 0x100fe40000004100 */
[C---:B------:R-:W-:Y:S01]  /*72a0*/  FFMA R21, R39.reuse, R59, R21 ;  /* 0x0000003b27157223 */ /* 0x040fe20000000015 */
[----:B------:R-:W-:Y:S02]  /*72b0*/  HADD2.F32 R64, -RZ, R64.H1_H1 ;  /* 0x30000040ff407230 */ /* 0x000fe40000004100 */
[C---:B------:R-:W-:Y:S01]  /*72c0*/  FFMA R22, R39.reuse, R60, R22 ;  /* 0x0000003c27167223 */ /* 0x040fe20000000016 */
[C---:B------:R-:W-:Y:S01]  /*72d0*/  FMUL R26, R38.reuse, R31 ;  /* 0x0000001f261a7220 */ /* 0x040fe20000400000 */
[C---:B------:R-:W-:Y:S01]  /*72e0*/  FMUL R27, R38.reuse, R32 ;  /* 0x00000020261b7220 */ /* 0x040fe20000400000 */
[C---:B------:R-:W-:Y:S01]  /*72f0*/  FFMA R23, R39.reuse, R61, R23 ;  /* 0x0000003d27177223 */ /* 0x040fe20000000017 */
[----:B------:R-:W-:Y:S01]  /*7300*/  FMUL R28, R38, R33 ;  /* 0x00000021261c7220 */ /* 0x000fe20000400000 */
[C---:B------:R-:W-:Y:S01]  /*7310*/  FFMA R24, R39.reuse, R62, R24 ;  /* 0x0000003e27187223 */ /* 0x040fe20000000018 */
[--C-:B------:R-:W-:Y:S02]  /*7320*/  HADD2.F32 R66, -RZ, R67.reuse.H0_H0 ;  /* 0x20000043ff427230 */ /* 0x100fe40000004100 */
[C---:B------:R-:W-:Y:S01]  /*7330*/  FFMA R25, R39.reuse, R63, R25 ;  /* 0x0000003f27197223 */ /* 0x040fe20000000019 */
[----:B------:R-:W-:Y:S02]  /*7340*/  HADD2.F32 R67, -RZ, R67.H1_H1 ;  /* 0x30000043ff437230 */ /* 0x000fe40000004100 */
[----:B------:R-:W-:Y:S01]  /*7350*/  FFMA R26, R39, R64, R26 ;  /* 0x00000040271a7223 */ /* 0x000fe2000000001a */
[----:B------:R-:W-:Y:S01]  /*7360*/  F2FP.SATFINITE.E5M2.F32.PACK_AB_MERGE_C R14, R15, R14, RZ ;  /* 0x0000000e0f0e723e */ /* 0x000fe200048060ff */
[----:B------:R-:W-:Y:S01]  /*7370*/  FFMA R27, R39, R40, R27 ;  /* 0x00000028271b7223 */ /* 0x000fe2000000001b */
[----:B------:R-:W-:Y:S01]  /*7380*/  F2FP.SATFINITE.E5M2.F32.PACK_AB_MERGE_C R18, R19, R18, RZ ;  /* 0x000000121312723e */ /* 0x000fe200048060ff */
[C---:B------:R-:W-:Y:S01]  /*7390*/  FFMA R28, R39.reuse, R65, R28 ;  /* 0x00000041271c7223 */ /* 0x040fe2000000001c */
[C---:B------:R-:W-:Y:S01]  /*73a0*/  FFMA R29, R39.reuse, R66, R29 ;  /* 0x00000042271d7223 */ /* 0x040fe2000000001d */
[----:B------:R-:W-:Y:S01]  /*73b0*/  FFMA R30, R39, R67, R30 ;  /* 0x00000043271e7223 */ /* 0x000fe2000000001e */
[----:B------:R-:W-:Y:S02]  /*73c0*/  F2FP.SATFINITE.E5M2.F32.PACK_AB_MERGE_C R32, R5, R4, R86 ;  /* 0x000000040520723e */ /* 0x000fe40004806056 */
[----:B------:R-:W-:Y:S02]  /*73d0*/  F2FP.SATFINITE.E5M2.F32.PACK_AB_MERGE_C R33, R9, R8, R10 ;  /* 0x000000080921723e */ /* 0x000fe4000480600a */
[----:B------:R-:W-:Y:S02]  /*73e0*/  F2FP.SATFINITE.E5M2.F32.PACK_AB_MERGE_C R34, R13, R12, R14 ;  /* 0x0000000c0d22723e */ /* 0x000fe4000480600e */
[----:B------:R-:W-:Y:S02]  /*73f0*/  F2FP.SATFINITE.E5M2.F32.PACK_AB_MERGE_C R35, R17, R16, R18 ;  /* 0x000000101123723e */ /* 0x000fe40004806012 */
[----:B------:R-:W-:Y:S02]  /*7400*/  F2FP.SATFINITE.E5M2.F32.PACK_AB_MERGE_C R3, R6, R3, RZ ;  /* 0x000000030603723e */ /* 0x000fe400048060ff */
[----:B------:R-:W-:Y:S01]  /*7410*/  F2FP.SATFINITE.E5M2.F32.PACK_AB_MERGE_C R5, R22, R21, RZ ;  /* 0x000000151605723e */ /* 0x000fe200048060ff */
[----:B------:R1:W-:Y:S01]  /*7420*/  STS.128 [R78+UR44+0x1400], R32 ;  /* 0x001400204e007988 */ /* 0x0003e20008000c2c */
[----:B------:R-:W-:Y:S02]  /*7430*/  F2FP.SATFINITE.E5M2.F32.PACK_AB_MERGE_C R6, R26, R25, RZ ;  /* 0x000000191a06723e */ /* 0x000fe400048060ff */
[----:B------:R-:W-:Y:S02]  /*7440*/  F2FP.SATFINITE.E5M2.F32.PACK_AB_MERGE_C R29, R30, R29, RZ ;  /* 0x0000001d1e1d723e */ /* 0x000fe400048060ff */
[----:B------:R-:W-:Y:S02]  /*7450*/  F2FP.SATFINITE.E5M2.F32.PACK_AB_MERGE_C R5, R20, R7, R5 ;  /* 0x000000071405723e */ /* 0x000fe40004806005 */
[----:B------:R-:W-:Y:S02]  /*7460*/  F2FP.SATFINITE.E5M2.F32.PACK_AB_MERGE_C R4, R2, R0, R3 ;  /* 0x000000000204723e */ /* 0x000fe40004806003 */
[----:B------:R-:W-:Y:S02]  /*7470*/  F2FP.SATFINITE.E5M2.F32.PACK_AB_MERGE_C R6, R24, R23, R6 ;  /* 0x000000171806723e */ /* 0x000fe40004806006 */
[----:B------:R-:W-:Y:S05]  /*7480*/  F2FP.SATFINITE.E5M2.F32.PACK_AB_MERGE_C R7, R28, R27, R29 ;  /* 0x0000001b1c07723e */ /* 0x000fea000480601d */
[----:B------:R1:W-:Y:S01]  /*7490*/  STS.128 [R77+0x1010], R4 ;  /* 0x001010044d007388 */ /* 0x0003e20000000c00 */
[----:B------:R-:W-:Y:S01]  /*74a0*/  @!PT LDS RZ, [RZ] ;  /* 0x00000000fffff984 */ /* 0x000fe20000000800 */
[----:B------:R-:W-:Y:S01]  /*74b0*/  @!PT LDS RZ, [RZ] ;  /* 0x00000000fffff984 */ /* 0x000fe20000000800 */
[----:B------:R-:W-:Y:S01]  /*74c0*/  @!PT LDS RZ, [RZ] ;  /* 0x00000000fffff984 */ /* 0x000fe20000000800 */
[----:B------:R-:W-:Y:S01]  /*74d0*/  @!PT LDS RZ, [RZ] ;  /* 0x00000000fffff984 */ /* 0x000fe20000000800 */
[----:B------:R3:W-:Y:S07]  /*74e0*/  MEMBAR.ALL.CTA ;  /* 0x0000000000007992 */ /* 0x0007ee0000008000 */
[----:B---3--:R-:W3:Y:S02]  /*74f0*/  FENCE.VIEW.ASYNC.S ;  /* 0x00000000000073c6 */ /* 0x008ee40000000000 */
[----:B---3--:R-:W-:Y:S06]  /*7500*/  BAR.SYNC.DEFER_BLOCKING 0x1, 0x80 ;  /* 0x0042000000007b1d */ /* 0x008fec0000010000 */
[----:B------:R-:W-:Y:S05]  /*7510*/  @P0 BRA `(.L_x_124) ;  /* 0x0000000000300947 */ /* 0x000fea0003800000 */
[----:B------:R-:W-:Y:S02]  /*7520*/  UIADD3 UR4, UPT, UPT, UR44, 0x1400, URZ ;  /* 0x000014002c047890 */ /* 0x000fe4000fffe0ff */
[----:B------:R-:W-:Y:S02]  /*7530*/  USHF.L.U32 UR9, UR45, 0x6, URZ ;  /* 0x000000062d097899 */ /* 0x000fe400080006ff */
[----:B------:R-:W-:Y:S02]  /*7540*/  USHF.L.U32 UR10, UR46, 0x6, URZ ;  /* 0x000000062e0a7899 */ /* 0x000fe400080006ff */
[----:B------:R-:W-:Y:S01]  /*7550*/  MOV R85, UR4 ;  /* 0x0000000400557c02 */ /* 0x000fe20008000f00 */
[----:B------:R-:W-:Y:S01]  /*7560*/  UIADD3 UR4, UP0, UPT, UR62, 0x680, URZ ;  /* 0x000006803e047890 */ /* 0x000fe2000ff1e0ff */
[----:B------:R-:W-:Y:S02]  /*7570*/  UMOV UR11, UR36 ;  /* 0x00000024000b7c82 */ /* 0x000fe40008000000 */
[----:B------:R-:W-:Y:S01]  /*7580*/  R2UR UR8, R85 ;  /* 0x00000000550872ca */ /* 0x000fe200000e0000 */
[----:B------:R-:W-:Y:S11]  /*7590*/  UIADD3.X UR5, UPT, UPT, URZ, UR63, URZ, UP0, !UPT ;  /* 0x0000003fff057290 */ /* 0x000ff600087fe4ff */
[----:B------:R-:W-:Y:S01]  /*75a0*/  @!UPT UIADD3 URZ, UPT, UPT, URZ, URZ, URZ ;  /* 0x000000fffffff290 */ /* 0x000fe2000fffe0ff */
[----:B------:R3:W-:Y:S01]  /*75b0*/  UTMASTG.3D [UR8], [UR4] ;  /* 0x00000008040073b5 */ /* 0x0007e20008010000 */
[----:B------:R0:W-:Y:S01]  /*75c0*/  UTMACMDFLUSH ;  /* 0x00000000000079b7 */ /* 0x0001e20000000000 */
[----:B---3--:R-:W-:Y:S04]  /*75d0*/  DEPBAR.LE SB0, 0x0 ;  /* 0x000080000000791a */ /* 0x008fe80000000000 */
.L_x_124:
[----:B------:R-:W-:Y:S05]  /*75e0*/  BSYNC.RECONVERGENT B0 ;  /* 0x0000000000007941 */ /* 0x000fea0003800200 */
.L_x_123:
[----:B------:R-:W-:Y:S01]  /*75f0*/  BAR.SYNC.DEFER_BLOCKING 0x1, 0x80 ;  /* 0x0042000000007b1d */ /* 0x000fe20000010000 */
[----:B------:R-:W-:Y:S01]  /*7600*/  ISETP.NE.AND P0, PT, R81, 0x2, PT ;  /* 0x000000025100780c */ /* 0x000fe20003f05270 */
[----:B------:R-:W-:Y:S01]  /*7610*/  UISETP.NE.AND UP0, UPT, UR47, URZ, UPT ;  /* 0x000000ff2f00728c */ /* 0x000fe2000bf05270 */
[----:B------:R-:W-:Y:S01]  /*7620*/  ISETP.NE.AND P1, PT, R36, 0x4, PT ;  /* 0x000000042400780c */ /* 0x000fe20003f25270 */
[----:B------:R-:W-:Y:S01]  /*7630*/  UIADD3 UR45, UPT, UPT, UR37, UR57, URZ ;  /* 0x00000039252d7290 */ /* 0x000fe2000fffe0ff */
[----:B------:R-:W-:Y:S01]  /*7640*/  SEL R2, RZ, 0x1, P0 ;  /* 0x00000001ff027807 */ /* 0x000fe20000000000 */
[----:B------:R-:W-:Y:S01]  /*7650*/  UIADD3 UR46, UPT, UPT, UR38, UR60, URZ ;  /* 0x0000003c262e7290 */ /* 0x000fe2000fffe0ff */
[----:B------:R-:W-:Y:S02]  /*7660*/  SEL R0, RZ, 0x1, P1 ;  /* 0x00000001ff007807 */ /* 0x000fe40000800000 */
[----:B------:R-:W-:Y:S02]  /*7670*/  LOP3.LUT R83, R83, R2, RZ, 0x3c, !PT ;  /* 0x0000000253537212 */ /* 0x000fe400078e3cff */
[----:B------:R-:W-:Y:S02]  /*7680*/  LOP3.LUT R84, R84, R0, RZ, 0x3c, !PT ;  /* 0x0000000054547212 */ /* 0x000fe400078e3cff */
[----:B------:R-:W-:Y:S02]  /*7690*/  SEL R81, R81, RZ, P0 ;  /* 0x000000ff51517207 */ /* 0x000fe40000000000 */
[----:B------:R-:W-:Y:S01]  /*76a0*/  SEL R36, R36, RZ, P1 ;  /* 0x000000ff24247207 */ /* 0x000fe20000800000 */
[----:B------:R-:W-:Y:S01]  /*76b0*/  UMOV UR36, UR51 ;  /* 0x0000003300247c82 */ /* 0x000fe20008000000 */
[----:B------:R-:W-:Y:S05]  /*76c0*/  BRA.U UP0, `(.L_x_125) ;  /* 0xffffffe5002c7547 */ /* 0x000fea000b83ffff */
[----:B------:R-:W-:Y:S05]  /*76d0*/  EXIT ;  /* 0x000000000000794d */ /* 0x000fea0003800000 */
.L_x_25:
[----:B--2---:R2:W3:Y:S02]  /*76e0*/  SYNCS.PHASECHK.TRANS64.TRYWAIT P0, [R0+URZ+0x240], R2 ;  /* 0x00024002000075a7 */ /* 0x0044e400080011ff */
[----:B---3--:R-:W-:Y:S05]  /*76f0*/  @!P0 NANOSLEEP.SYNCS 0x989680 ;  /* 0x009896800000895d */ /* 0x008fea0003900000 */
[----:B------:R-:W3:Y:S02]  /*7700*/  @!P0 SYNCS.PHASECHK.TRANS64 P0, [R0+URZ+0x240], R2 ;  /* 0x00024002000085a7 */ /* 0x000ee400080010ff */
[----:B---3--:R-:W-:Y:S05]  /*7710*/  @!P0 BRA `(.L_x_25) ;  /* 0xfffffffc00f08947 */ /* 0x008fea000383ffff */
[----:B------:R-:W-:Y:S05]  /*7720*/  BRA `(.L_x_126) ;  /* 0xffffffa400007947 */ /* 0x000fea000383ffff */
.L_x_28:
[----:B-1----:R-:W-:-:S07]  /*7730*/  MOV R0, UR33 ;  /* 0x0000002100007c02 */ /* 0x002fce0008000f00 */
.L_x_127:
[----:B-1----:R1:W2:Y:S02]  /*7740*/  SYNCS.PHASECHK.TRANS64.TRYWAIT P0, [R0+URZ+0xd8], R3 ;  /* 0x0000d803000075a7 */ /* 0x0022a400080011ff */
[----:B--2---:R-:W-:Y:S05]  /*7750*/  @!P0 NANOSLEEP.SYNCS 0x989680 ;  /* 0x009896800000895d */ /* 0x004fea0003900000 */
[----:B------:R-:W2:Y:S02]  /*7760*/  @!P0 SYNCS.PHASECHK.TRANS64 P0, [R0+URZ+0xd8], R3 ;  /* 0x0000d803000085a7 */ /* 0x000ea400080010ff */
[----:B--2---:R-:W-:Y:S05]  /*7770*/  @!P0 BRA `(.L_x_127) ;  /* 0xfffffffc00f08947 */ /* 0x004fea000383ffff */
[----:B------:R-:W-:Y:S05]  /*7780*/  BRA `(.L_x_27) ;  /* 0xffffffa400487947 */ /* 0x000fea000383ffff */
.L_x_35:
[----:B-1----:R-:W-:-:S07]  /*7790*/  MOV R0, UR17 ;  /* 0x0000001100007c02 */ /* 0x002fce0008000f00 */
.L_x_128:
[----:B-1----:R1:W2:Y:S02]  /*77a0*/  SYNCS.PHASECHK.TRANS64.TRYWAIT P0, [R0+URZ+0xd8], R3 ;  /* 0x0000d803000075a7 */ /* 0x0022a400080011ff */
[----:B--2---:R-:W-:Y:S05]  /*77b0*/  @!P0 NANOSLEEP.SYNCS 0x989680 ;  /* 0x009896800000895d */ /* 0x004fea0003900000 */
[----:B------:R-:W2:Y:S02]  /*77c0*/  @!P0 SYNCS.PHASECHK.TRANS64 P0, [R0+URZ+0xd8], R3 ;  /* 0x0000d803000085a7 */ /* 0x000ea400080010ff */
[----:B--2---:R-:W-:Y:S05]  /*77d0*/  @!P0 BRA `(.L_x_128) ;  /* 0xfffffffc00f08947 */ /* 0x004fea000383ffff */
[----:B------:R-:W-:Y:S05]  /*77e0*/  BRA `(.L_x_34) ;  /* 0xffffffa800047947 */ /* 0x000fea000383ffff */
.L_x_40:
[----:B-1----:R1:W2:Y:S02]  /*77f0*/  SYNCS.PHASECHK.TRANS64.TRYWAIT P0, [R3+URZ+0x1d0], R0 ;  /* 0x0001d000030075a7 */ /* 0x0022a400080011ff */
[----:B--2---:R-:W-:Y:S05]  /*7800*/  @!P0 NANOSLEEP.SYNCS 0x989680 ;  /* 0x009896800000895d */ /* 0x004fea0003900000 */
[----:B------:R-:W2:Y:S02]  /*7810*/  @!P0 SYNCS.PHASECHK.TRANS64 P0, [R3+URZ+0x1d0], R0 ;  /* 0x0001d000030085a7 */ /* 0x000ea400080010ff */
[----:B--2---:R-:W-:Y:S05]  /*7820*/  @!P0 BRA `(.L_x_40) ;  /* 0xfffffffc00f08947 */ /* 0x004fea000383ffff */
[----:B------:R-:W-:Y:S05]  /*7830*/  BRA `(.L_x_129) ;  /* 0xffffffa800a87947 */ /* 0x000fea000383ffff */
.L_x_44:
[----:B------:R-:W-:-:S07]  /*7840*/  MOV R0, UR4 ;  /* 0x0000000400007c02 */ /* 0x000fce0008000f00 */
.L_x_130:
[----:B-1----:R1:W2:Y:S02]  /*7850*/  SYNCS.PHASECHK.TRANS64.TRYWAIT P0, [R0+URZ], R2 ;  /* 0x00000002000075a7 */ /* 0x0022a400080011ff */
[----:B--2---:R-:W-:Y:S05]  /*7860*/  @!P0 NANOSLEEP.SYNCS 0x989680 ;  /* 0x009896800000895d */ /* 0x004fea0003900000 */
[----:B------:R-:W2:Y:S02]  /*7870*/  @!P0 SYNCS.PHASECHK.TRANS64 P0, [R0+URZ], R2 ;  /* 0x00000002000085a7 */ /* 0x000ea400080010ff */
[----:B--2---:R-:W-:Y:S05]  /*7880*/  @!P0 BRA `(.L_x_130) ;  /* 0xfffffffc00f08947 */ /* 0x004fea000383ffff */
[----:B------:R-:W-:Y:S05]  /*7890*/  BRA `(.L_x_131) ;  /* 0xffffffb0004c7947 */ /* 0x000fea000383ffff */
.L_x_45:
[----:B------:R-:W-:-:S07]  /*78a0*/  MOV R0, UR5 ;  /* 0x0000000500007c02 */ /* 0x000fce0008000f00 */
.L_x_132:
[----:B-1----:R1:W2:Y:S02]  /*78b0*/  SYNCS.PHASECHK.TRANS64.TRYWAIT P0, [R0+URZ], R3 ;  /* 0x00000003000075a7 */ /* 0x0022a400080011ff */
[----:B--2---:R-:W-:Y:S05]  /*78c0*/  @!P0 NANOSLEEP.SYNCS 0x989680 ;  /* 0x009896800000895d */ /* 0x004fea0003900000 */
[----:B------:R-:W2:Y:S02]  /*78d0*/  @!P0 SYNCS.PHASECHK.TRANS64 P0, [R0+URZ], R3 ;  /* 0x00000003000085a7 */ /* 0x000ea400080010ff */
[----:B--2---:R-:W-:Y:S05]  /*78e0*/  @!P0 BRA `(.L_x_132) ;  /* 0xfffffffc00f08947 */ /* 0x004fea000383ffff */
[----:B------:R-:W-:Y:S05]  /*78f0*/  BRA `(.L_x_133) ;  /* 0xffffffb000587947 */ /* 0x000fea000383ffff */
.L_x_46:
[----:B------:R-:W-:-:S07]  /*7900*/  MOV R0, UR5 ;  /* 0x0000000500007c02 */ /* 0x000fce0008000f00 */
.L_x_134:
[----:B-1----:R1:W2:Y:S02]  /*7910*/  SYNCS.PHASECHK.TRANS64.TRYWAIT P0, [R0+URZ], R3 ;  /* 0x00000003000075a7 */ /* 0x0022a400080011ff */
[----:B--2---:R-:W-:Y:S05]  /*7920*/  @!P0 NANOSLEEP.SYNCS 0x989680 ;  /* 0x009896800000895d */ /* 0x004fea0003900000 */
[----:B------:R-:W2:Y:S02]  /*7930*/  @!P0 SYNCS.PHASECHK.TRANS64 P0, [R0+URZ], R3 ;  /* 0x00000003000085a7 */ /* 0x000ea400080010ff */
[----:B--2---:R-:W-:Y:S05]  /*7940*/  @!P0 BRA `(.L_x_134) ;  /* 0xfffffffc00f08947 */ /* 0x004fea000383ffff */
[----:B------:R-:W-:Y:S05]  /*7950*/  BRA `(.L_x_135) ;  /* 0xffffffb000647947 */ /* 0x000fea000383ffff */
.L_x_47:
[----:B------:R-:W-:-:S07]  /*7960*/  MOV R0, UR5 ;  /* 0x0000000500007c02 */ /* 0x000fce0008000f00 */
.L_x_136:
[----:B-1----:R1:W2:Y:S02]  /*7970*/  SYNCS.PHASECHK.TRANS64.TRYWAIT P0, [R0+URZ], R3 ;  /* 0x00000003000075a7 */ /* 0x0022a400080011ff */
[----:B--2---:R-:W-:Y:S05]  /*7980*/  @!P0 NANOSLEEP.SYNCS 0x989680 ;  /* 0x009896800000895d */ /* 0x004fea0003900000 */
[----:B------:R-:W2:Y:S02]  /*7990*/  @!P0 SYNCS.PHASECHK.TRANS64 P0, [R0+URZ], R3 ;  /* 0x00000003000085a7 */ /* 0x000ea400080010ff */
[----:B--2---:R-:W-:Y:S05]  /*79a0*/  @!P0 BRA `(.L_x_136) ;  /* 0xfffffffc00f08947 */ /* 0x004fea000383ffff */
[----:B------:R-:W-:Y:S05]  /*79b0*/  BRA `(.L_x_137) ;  /* 0xffffffb000707947 */ /* 0x000fea000383ffff */
.L_x_48:
[----:B------:R-:W-:-:S07]  /*79c0*/  MOV R0, UR5 ;  /* 0x0000000500007c02 */ /* 0x000fce0008000f00 */
.L_x_138:
[----:B-1----:R1:W2:Y:S02]  /*79d0*/  SYNCS.PHASECHK.TRANS64.TRYWAIT P0, [R0+URZ], R3 ;  /* 0x00000003000075a7 */ /* 0x0022a400080011ff */
[----:B--2---:R-:W-:Y:S05]  /*79e0*/  @!P0 NANOSLEEP.SYNCS 0x989680 ;  /* 0x009896800000895d */ /* 0x004fea0003900000 */
[----:B------:R-:W2:Y:S02]  /*79f0*/  @!P0 SYNCS.PHASECHK.TRANS64 P0, [R0+URZ], R3 ;  /* 0x00000003000085a7 */ /* 0x000ea400080010ff */
[----:B--2---:R-:W-:Y:S05]  /*7a00*/  @!P0 BRA `(.L_x_138) ;  /* 0xfffffffc00f08947 */ /* 0x004fea000383ffff */
[----:B------:R-:W-:Y:S05]  /*7a10*/  BRA `(.L_x_139) ;  /* 0xffffffb0007c7947 */ /* 0x000fea000383ffff */
.L_x_49:
[----:B------:R-:W-:-:S07]  /*7a20*/  MOV R0, UR5 ;  /* 0x0000000500007c02 */ /* 0x000fce0008000f00 */
.L_x_140:
[----:B-1----:R1:W2:Y:S02]  /*7a30*/  SYNCS.PHASECHK.TRANS64.TRYWAIT P0, [R0+URZ], R3 ;  /* 0x00000003000075a7 */ /* 0x0022a400080011ff */
[----:B--2---:R-:W-:Y:S05]  /*7a40*/  @!P0 NANOSLEEP.SYNCS 0x989680 ;  /* 0x009896800000895d */ /* 0x004fea0003900000 */
[----:B------:R-:W2:Y:S02]  /*7a50*/  @!P0 SYNCS.PHASECHK.TRANS64 P0, [R0+URZ], R3 ;  /* 0x00000003000085a7 */ /* 0x000ea400080010ff */
[----:B--2---:R-:W-:Y:S05]  /*7a60*/  @!P0 BRA `(.L_x_140) ;  /* 0xfffffffc00f08947 */ /* 0x004fea000383ffff */
[----:B------:R-:W-:Y:S05]  /*7a70*/  BRA `(.L_x_141) ;  /* 0xffffffb000887947 */ /* 0x000fea000383ffff */
.L_x_50:
[----:B------:R-:W-:-:S07]  /*7a80*/  MOV R0, UR5 ;  /* 0x0000000500007c02 */ /* 0x000fce0008000f00 */
.L_x_142:
[----:B-1----:R1:W2:Y:S02]  /*7a90*/  SYNCS.PHASECHK.TRANS64.TRYWAIT P0, [R0+URZ], R3 ;  /* 0x00000003000075a7 */ /* 0x0022a400080011ff */
[----:B--2---:R-:W-:Y:S05]  /*7aa0*/  @!P0 NANOSLEEP.SYNCS 0x989680 ;  /* 0x009896800000895d */ /* 0x004fea0003900000 */
[----:B------:R-:W2:Y:S02]  /*7ab0*/  @!P0 SYNCS.PHASECHK.TRANS64 P0, [R0+URZ], R3 ;  /* 0x00000003000085a7 */ /* 0x000ea400080010ff */
[----:B--2---:R-:W-:Y:S05]  /*7ac0*/  @!P0 BRA `(.L_x_142) ;  /* 0xfffffffc00f08947 */ /* 0x004fea000383ffff */
[----:B------:R-:W-:Y:S05]  /*7ad0*/  BRA `(.L_x_143) ;  /* 0xffffffb000947947 */ /* 0x000fea000383ffff */
.L_x_51:
[----:B------:R-:W-:-:S07]  /*7ae0*/  MOV R0, UR5 ;  /* 0x0000000500007c02 */ /* 0x000fce0008000f00 */
.L_x_144:
[----:B-1----:R1:W2:Y:S02]  /*7af0*/  SYNCS.PHASECHK.TRANS64.TRYWAIT P0, [R0+URZ], R3 ;  /* 0x00000003000075a7 */ /* 0x0022a400080011ff */
[----:B--2---:R-:W-:Y:S05]  /*7b00*/  @!P0 NANOSLEEP.SYNCS 0x989680 ;  /* 0x009896800000895d */ /* 0x004fea0003900000 */
[----:B------:R-:W2:Y:S02]  /*7b10*/  @!P0 SYNCS.PHASECHK.TRANS64 P0, [R0+URZ], R3 ;  /* 0x00000003000085a7 */ /* 0x000ea400080010ff */
[----:B--2---:R-:W-:Y:S05]  /*7b20*/  @!P0 BRA `(.L_x_144) ;  /* 0xfffffffc00f08947 */ /* 0x004fea000383ffff */
[----:B------:R-:W-:Y:S05]  /*7b30*/  BRA `(.L_x_145) ;  /* 0xffffffb000a07947 */ /* 0x000fea000383ffff */
.L_x_52:
[----:B------:R-:W-:-:S07]  /*7b40*/  MOV R0, UR5 ;  /* 0x0000000500007c02 */ /* 0x000fce0008000f00 */
.L_x_146:
[----:B-1----:R1:W2:Y:S02]  /*7b50*/  SYNCS.PHASECHK.TRANS64.TRYWAIT P0, [R0+URZ], R3 ;  /* 0x00000003000075a7 */ /* 0x0022a400080011ff */
[----:B--2---:R-:W-:Y:S05]  /*7b60*/  @!P0 NANOSLEEP.SYNCS 0x989680 ;  /* 0x009896800000895d */ /* 0x004fea0003900000 */
[----:B------:R-:W2:Y:S02]  /*7b70*/  @!P0 SYNCS.PHASECHK.TRANS64 P0, [R0+URZ], R3 ;  /* 0x00000003000085a7 */ /* 0x000ea400080010ff */
[----:B--2---:R-:W-:Y:S05]  /*7b80*/  @!P0 BRA `(.L_x_146) ;  /* 0xfffffffc00f08947 */ /* 0x004fea000383ffff */
[----:B------:R-:W-:Y:S05]  /*7b90*/  BRA `(.L_x_147) ;  /* 0xffffffb000ac7947 */ /* 0x000fea000383ffff */
.L_x_53:
[----:B------:R-:W-:-:S07]  /*7ba0*/  MOV R0, UR5 ;  /* 0x0000000500007c02 */ /* 0x000fce0008000f00 */
.L_x_148:
[----:B-1----:R1:W2:Y:S02]  /*7bb0*/  SYNCS.PHASECHK.TRANS64.TRYWAIT P0, [R0+URZ], R3 ;  /* 0x00000003000075a7 */ /* 0x0022a400080011ff */
[----:B--2---:R-:W-:Y:S05]  /*7bc0*/  @!P0 NANOSLEEP.SYNCS 0x989680 ;  /* 0x009896800000895d */ /* 0x004fea0003900000 */
[----:B------:R-:W2:Y:S02]  /*7bd0*/  @!P0 SYNCS.PHASECHK.TRANS64 P0, [R0+URZ], R3 ;  /* 0x00000003000085a7 */ /* 0x000ea400080010ff */
[----:B--2---:R-:W-:Y:S05]  /*7be0*/  @!P0 BRA `(.L_x_148) ;  /* 0xfffffffc00f08947 */ /* 0x004fea000383ffff */
[----:B------:R-:W-:Y:S05]  /*7bf0*/  BRA `(.L_x_149) ;  /* 0xffffffb000b87947 */ /* 0x000fea000383ffff */
.L_x_54:
[----:B------:R-:W-:-:S07]  /*7c00*/  MOV R0, UR5 ;  /* 0x0000000500007c02 */ /* 0x000fce0008000f00 */
.L_x_150:
[----:B-1----:R1:W2:Y:S02]  /*7c10*/  SYNCS.PHASECHK.TRANS64.TRYWAIT P0, [R0+URZ], R3 ;  /* 0x00000003000075a7 */ /* 0x0022a400080011ff */
[----:B--2---:R-:W-:Y:S05]  /*7c20*/  @!P0 NANOSLEEP.SYNCS 0x989680 ;  /* 0x009896800000895d */ /* 0x004fea0003900000 */
[----:B------:R-:W2:Y:S02]  /*7c30*/  @!P0 SYNCS.PHASECHK.TRANS64 P0, [R0+URZ], R3 ;  /* 0x00000003000085a7 */ /* 0x000ea400080010ff */
[----:B--2---:R-:W-:Y:S05]  /*7c40*/  @!P0 BRA `(.L_x_150) ;  /* 0xfffffffc00f08947 */ /* 0x004fea000383ffff */
[----:B------:R-:W-:Y:S05]  /*7c50*/  BRA `(.L_x_151) ;  /* 0xffffffb000c47947 */ /* 0x000fea000383ffff */
.L_x_55:
[----:B------:R-:W-:-:S07]  /*7c60*/  MOV R0, UR5 ;  /* 0x0000000500007c02 */ /* 0x000fce0008000f00 */
.L_x_152:
[----:B-1----:R1:W2:Y:S02]  /*7c70*/  SYNCS.PHASECHK.TRANS64.TRYWAIT P0, [R0+URZ], R3 ;  /* 0x00000003000075a7 */ /* 0x0022a400080011ff */
[----:B--2---:R-:W-:Y:S05]  /*7c80*/  @!P0 NANOSLEEP.SYNCS 0x989680 ;  /* 0x009896800000895d */ /* 0x004fea0003900000 */
[----:B------:R-:W2:Y:S02]  /*7c90*/  @!P0 SYNCS.PHASECHK.TRANS64 P0, [R0+URZ], R3 ;  /* 0x00000003000085a7 */ /* 0x000ea400080010ff */
[----:B--2---:R-:W-:Y:S05]  /*7ca0*/  @!P0 BRA `(.L_x_152) ;  /* 0xfffffffc00f08947 */ /* 0x004fea000383ffff */
[----:B------:R-:W-:Y:S05]  /*7cb0*/  BRA `(.L_x_153) ;  /* 0xffffffb000d07947 */ /* 0x000fea000383ffff */
.L_x_56:
[----:B------:R-:W-:-:S07]  /*7cc0*/  MOV R0, UR5 ;  /* 0x0000000500007c02 */ /* 0x000fce0008000f00 */
.L_x_154:
[----:B-1----:R1:W2:Y:S02]  /*7cd0*/  SYNCS.PHASECHK.TRANS64.TRYWAIT P0, [R0+URZ], R3 ;  /* 0x00000003000075a7 */ /* 0x0022a400080011ff */
[----:B--2---:R-:W-:Y:S05]  /*7ce0*/  @!P0 NANOSLEEP.SYNCS 0x989680 ;  /* 0x009896800000895d */ /* 0x004fea0003900000 */
[----:B------:R-:W2:Y:S02]  /*7cf0*/  @!P0 SYNCS.PHASECHK.TRANS64 P0, [R0+URZ], R3 ;  /* 0x00000003000085a7 */ /* 0x000ea400080010ff */
[----:B--2---:R-:W-:Y:S05]  /*7d00*/  @!P0 BRA `(.L_x_154) ;  /* 0xfffffffc00f08947 */ /* 0x004fea000383ffff */
[----:B------:R-:W-:Y:S05]  /*7d10*/  BRA `(.L_x_155) ;  /* 0xffffffb000dc7947 */ /* 0x000fea000383ffff */
.L_x_57:
[----:B------:R-:W-:-:S07]  /*7d20*/  MOV R0, UR5 ;  /* 0x0000000500007c02 */ /* 0x000fce0008000f00 */
.L_x_156:
[----:B-1----:R1:W2:Y:S02]  /*7d30*/  SYNCS.PHASECHK.TRANS64.TRYWAIT P0, [R0+URZ], R3 ;  /* 0x00000003000075a7 */ /* 0x0022a400080011ff */
[----:B--2---:R-:W-:Y:S05]  /*7d40*/  @!P0 NANOSLEEP.SYNCS 0x989680 ;  /* 0x009896800000895d */ /* 0x004fea0003900000 */
[----:B------:R-:W2:Y:S02]  /*7d50*/  @!P0 SYNCS.PHASECHK.TRANS64 P0, [R0+URZ], R3 ;  /* 0x00000003000085a7 */ /* 0x000ea400080010ff */
[----:B--2---:R-:W-:Y:S05]  /*7d60*/  @!P0 BRA `(.L_x_156) ;  /* 0xfffffffc00f08947 */ /* 0x004fea000383ffff */
[----:B------:R-:W-:Y:S05]  /*7d70*/  BRA `(.L_x_157) ;  /* 0xffffffb000e87947 */ /* 0x000fea000383ffff */
.L_x_58:
[----:B------:R-:W-:-:S07]  /*7d80*/  MOV R0, UR5 ;  /* 0x0000000500007c02 */ /* 0x000fce0008000f00 */
.L_x_158:
[----:B-1----:R1:W2:Y:S02]  /*7d90*/  SYNCS.PHASECHK.TRANS64.TRYWAIT P0, [R0+URZ], R3 ;  /* 0x00000003000075a7 */ /* 0x0022a400080011ff */
[----:B--2---:R-:W-:Y:S05]  /*7da0*/  @!P0 NANOSLEEP.SYNCS 0x989680 ;  /* 0x009896800000895d */ /* 0x004fea0003900000 */
[----:B------:R-:W2:Y:S02]  /*7db0*/  @!P0 SYNCS.PHASECHK.TRANS64 P0, [R0+URZ], R3 ;  /* 0x00000003000085a7 */ /* 0x000ea400080010ff */
[----:B--2---:R-:W-:Y:S05]  /*7dc0*/  @!P0 BRA `(.L_x_158) ;  /* 0xfffffffc00f08947 */ /* 0x004fea000383ffff */
[----:B------:R-:W-:Y:S05]  /*7dd0*/  BRA `(.L_x_159) ;  /* 0xffffffb000f47947 */ /* 0x000fea000383ffff */
.L_x_59:
[----:B------:R-:W-:-:S07]  /*7de0*/  MOV R0, UR5 ;  /* 0x0000000500007c02 */ /* 0x000fce0008000f00 */
.L_x_160:
[----:B-1----:R1:W2:Y:S02]  /*7df0*/  SYNCS.PHASECHK.TRANS64.TRYWAIT P0, [R0+URZ], R3 ;  /* 0x00000003000075a7 */ /* 0x0022a400080011ff */
[----:B--2---:R-:W-:Y:S05]  /*7e00*/  @!P0 NANOSLEEP.SYNCS 0x989680 ;  /* 0x009896800000895d */ /* 0x004fea0003900000 */
[----:B------:R-:W2:Y:S02]  /*7e10*/  @!P0 SYNCS.PHASECHK.TRANS64 P0, [R0+URZ], R3 ;  /* 0x00000003000085a7 */ /* 0x000ea400080010ff */
[----:B--2---:R-:W-:Y:S05]  /*7e20*/  @!P0 BRA `(.L_x_160) ;  /* 0xfffffffc00f08947 */ /* 0x004fea000383ffff */
[----:B------:R-:W-:Y:S05]  /*7e30*/  BRA `(.L_x_161) ;  /* 0xffffffb400007947 */ /* 0x000fea000383ffff */
.L_x_60:
[----:B------:R-:W-:-:S07]  /*7e40*/  MOV R0, UR5 ;  /* 0x0000000500007c02 */ /* 0x000fce0008000f00 */
.L_x_162:
[----:B-1----:R1:W2:Y:S02]  /*7e50*/  SYNCS.PHASECHK.TRANS64.TRYWAIT P0, [R0+URZ], R3 ;  /* 0x00000003000075a7 */ /* 0x0022a400080011ff */
[----:B--2---:R-:W-:Y:S05]  /*7e60*/  @!P0 NANOSLEEP.SYNCS 0x989680 ;  /* 0x009896800000895d */ /* 0x004fea0003900000 */
[----:B------:R-:W2:Y:S02]  /*7e70*/  @!P0 SYNCS.PHASECHK.TRANS64 P0, [R0+URZ], R3 ;  /* 0x00000003000085a7 */ /* 0x000ea400080010ff */
[----:B--2---:R-:W-:Y:S05]  /*7e80*/  @!P0 BRA `(.L_x_162) ;  /* 0xfffffffc00f08947 */ /* 0x004fea000383ffff */
[----:B------:R-:W-:Y:S05]  /*7e90*/  BRA `(.L_x_163) ;  /* 0xffffffb4000c7947 */ /* 0x000fea000383ffff */
.L_x_61:
[----:B------:R-:W-:-:S07]  /*7ea0*/  MOV R0, UR5 ;  /* 0x0000000500007c02 */ /* 0x000fce0008000f00 */
.L_x_164:
[----:B-1----:R1:W2:Y:S02]  /*7eb0*/  SYNCS.PHASECHK.TRANS64.TRYWAIT P0, [R0+URZ], R3 ;  /* 0x00000003000075a7 */ /* 0x0022a400080011ff */
[----:B--2---:R-:W-:Y:S05]  /*7ec0*/  @!P0 NANOSLEEP.SYNCS 0x989680 ;  /* 0x009896800000895d */ /* 0x004fea0003900000 */
[----:B------:R-:W2:Y:S02]  /*7ed0*/  @!P0 SYNCS.PHASECHK.TRANS64 P0, [R0+URZ], R3 ;  /* 0x00000003000085a7 */ /* 0x000ea400080010ff */
[----:B--2---:R-:W-:Y:S05]  /*7ee0*/  @!P0 BRA `(.L_x_164) ;  /* 0xfffffffc00f08947 */ /* 0x004fea000383ffff */
[----:B------:R-:W-:Y:S05]  /*7ef0*/  BRA `(.L_x_165) ;  /* 0xffffffb400187947 */ /* 0x000fea000383ffff */
.L_x_62:
[----:B------:R-:W-:-:S07]  /*7f00*/  MOV R0, UR5 ;  /* 0x0000000500007c02 */ /* 0x000fce0008000f00 */
.L_x_166:
[----:B-1----:R1:W2:Y:S02]  /*7f10*/  SYNCS.PHASECHK.TRANS64.TRYWAIT P0, [R0+URZ], R3 ;  /* 0x00000003000075a7 */ /* 0x0022a400080011ff */
[----:B--2---:R-:W-:Y:S05]  /*7f20*/  @!P0 NANOSLEEP.SYNCS 0x989680 ;  /* 0x009896800000895d */ /* 0x004fea0003900000 */
[----:B------:R-:W2:Y:S02]  /*7f30*/  @!P0 SYNCS.PHASECHK.TRANS64 P0, [R0+URZ], R3 ;  /* 0x00000003000085a7 */ /* 0x000ea400080010ff */
[----:B--2---:R-:W-:Y:S05]  /*7f40*/  @!P0 BRA `(.L_x_166) ;  /* 0xfffffffc00f08947 */ /* 0x004fea000383ffff */
[----:B------:R-:W-:Y:S05]  /*7f50*/  BRA `(.L_x_167) ;  /* 0xffffffb400247947 */ /* 0x000fea000383ffff */
.L_x_63:
[----:B------:R-:W-:-:S07]  /*7f60*/  MOV R0, UR5 ;  /* 0x0000000500007c02 */ /* 0x000fce0008000f00 */
.L_x_168:
[----:B-1----:R1:W2:Y:S02]  /*7f70*/  SYNCS.PHASECHK.TRANS64.TRYWAIT P0, [R0+URZ], R3 ;  /* 0x00000003000075a7 */ /* 0x0022a400080011ff */
[----:B--2---:R-:W-:Y:S05]  /*7f80*/  @!P0 NANOSLEEP.SYNCS 0x989680 ;  /* 0x009896800000895d */ /* 0x004fea0003900000 */
[----:B------:R-:W2:Y:S02]  /*7f90*/  @!P0 SYNCS.PHASECHK.TRANS64 P0, [R0+URZ], R3 ;  /* 0x00000003000085a7 */ /* 0x000ea400080010ff */
[----:B--2---:R-:W-:Y:S05]  /*7fa0*/  @!P0 BRA `(.L_x_168) ;  /* 0xfffffffc00f08947 */ /* 0x004fea000383ffff */
[----:B------:R-:W-:Y:S05]  /*7fb0*/  BRA `(.L_x_169) ;  /* 0xffffffb400307947 */ /* 0x000fea000383ffff */
.L_x_64:
[----:B------:R-:W-:-:S07]  /*7fc0*/  MOV R0, UR5 ;  /* 0x0000000500007c02 */ /* 0x000fce0008000f00 */
.L_x_170:
[----:B-1----:R1:W2:Y:S02]  /*7fd0*/  SYNCS.PHASECHK.TRANS64.TRYWAIT P0, [R0+URZ], R3 ;  /* 0x00000003000075a7 */ /* 0x0022a400080011ff */
[----:B--2---:R-:W-:Y:S05]  /*7fe0*/  @!P0 NANOSLEEP.SYNCS 0x989680 ;  /* 0x009896800000895d */ /* 0x004fea0003900000 */
[----:B------:R-:W2:Y:S02]  /*7ff0*/  @!P0 SYNCS.PHASECHK.TRANS64 P0, [R0+URZ], R3 ;  /* 0x00000003000085a7 */ /* 0x000ea400080010ff */
[----:B--2---:R-:W-:Y:S05]  /*8000*/  @!P0 BRA `(.L_x_170) ;  /* 0xfffffffc00f08947 */ /* 0x004fea000383ffff */
[----:B------:R-:W-:Y:S05]  /*8010*/  BRA `(.L_x_171) ;  /* 0xffffffb4003c7947 */ /* 0x000fea000383ffff */
.L_x_65:
[----:B------:R-:W-:-:S07]  /*8020*/  MOV R0, UR5 ;  /* 0x0000000500007c02 */ /* 0x000fce0008000f00 */
.L_x_172:
[----:B-1----:R1:W2:Y:S02]  /*8030*/  SYNCS.PHASECHK.TRANS64.TRYWAIT P0, [R0+URZ], R3 ;  /* 0x00000003000075a7 */ /* 0x0022a400080011ff */
[----:B--2---:R-:W-:Y:S05]  /*8040*/  @!P0 NANOSLEEP.SYNCS 0x989680 ;  /* 0x009896800000895d */ /* 0x004fea0003900000 */
[----:B------:R-:W2:Y:S02]  /*8050*/  @!P0 SYNCS.PHASECHK.TRANS64 P0, [R0+URZ], R3 ;  /* 0x00000003000085a7 */ /* 0x000ea400080010ff */
[----:B--2---:R-:W-:Y:S05]  /*8060*/  @!P0 BRA `(.L_x_172) ;  /* 0xfffffffc00f08947 */ /* 0x004fea000383ffff */
[----:B------:R-:W-:Y:S05]  /*8070*/  BRA `(.L_x_173) ;  /* 0xffffffb400487947 */ /* 0x000fea000383ffff */
.L_x_66:
[----:B------:R-:W-:-:S07]  /*8080*/  MOV R0, UR5 ;  /* 0x0000000500007c02 */ /* 0x000fce0008000f00 */
.L_x_174:
[----:B-1----:R1:W2:Y:S02]  /*8090*/  SYNCS.PHASECHK.TRANS64.TRYWAIT P0, [R0+URZ], R3 ;  /* 0x00000003000075a7 */ /* 0x0022a400080011ff */
[----:B--2---:R-:W-:Y:S05]  /*80a0*/  @!P0 NANOSLEEP.SYNCS 0x989680 ;  /* 0x009896800000895d */ /* 0x004fea0003900000 */
[----:B------:R-:W2:Y:S02]  /*80b0*/  @!P0 SYNCS.PHASECHK.TRANS64 P0, [R0+URZ], R3 ;  /* 0x00000003000085a7 */ /* 0x000ea400080010ff */
[----:B--2---:R-:W-:Y:S05]  /*80c0*/  @!P0 BRA `(.L_x_174) ;  /* 0xfffffffc00f08947 */ /* 0x004fea000383ffff */
[----:B------:R-:W-:Y:S05]  /*80d0*/  BRA `(.L_x_175) ;  /* 0xffffffb400547947 */ /* 0x000fea000383ffff */
.L_x_67:
[----:B------:R-:W-:-:S07]  /*80e0*/  MOV R0, UR5 ;  /* 0x0000000500007c02 */ /* 0x000fce0008000f00 */
.L_x_176:
[----:B-1----:R1:W2:Y:S02]  /*80f0*/  SYNCS.PHASECHK.TRANS64.TRYWAIT P0, [R0+URZ], R3 ;  /* 0x00000003000075a7 */ /* 0x0022a400080011ff */
[----:B--2---:R-:W-:Y:S05]  /*8100*/  @!P0 NANOSLEEP.SYNCS 0x989680 ;  /* 0x009896800000895d */ /* 0x004fea0003900000 */
[----:B------:R-:W2:Y:S02]  /*8110*/  @!P0 SYNCS.PHASECHK.TRANS64 P0, [R0+URZ], R3 ;  /* 0x00000003000085a7 */ /* 0x000ea400080010ff */
[----:B--2---:R-:W-:Y:S05]  /*8120*/  @!P0 BRA `(.L_x_176) ;  /* 0xfffffffc00f08947 */ /* 0x004fea000383ffff */
[----:B------:R-:W-:Y:S05]  /*8130*/  BRA `(.L_x_177) ;  /* 0xffffffb400607947 */ /* 0x000fea000383ffff */
.L_x_68:
[----:B------:R-:W-:-:S07]  /*8140*/  MOV R0, UR5 ;  /* 0x0000000500007c02 */ /* 0x000fce0008000f00 */
.L_x_178:
[----:B-1----:R1:W2:Y:S02]  /*8150*/  SYNCS.PHASECHK.TRANS64.TRYWAIT P0, [R0+URZ], R3 ;  /* 0x00000003000075a7 */ /* 0x0022a400080011ff */
[----:B--2---:R-:W-:Y:S05]  /*8160*/  @!P0 NANOSLEEP.SYNCS 0x989680 ;  /* 0x009896800000895d */ /* 0x004fea0003900000 */
[----:B------:R-:W2:Y:S02]  /*8170*/  @!P0 SYNCS.PHASECHK.TRANS64 P0, [R0+URZ], R3 ;  /* 0x00000003000085a7 */ /* 0x000ea400080010ff */
[----:B--2---:R-:W-:Y:S05]  /*8180*/  @!P0 BRA `(.L_x_178) ;  /* 0xfffffffc00f08947 */ /* 0x004fea000383ffff */
[----:B------:R-:W-:Y:S05]  /*8190*/  BRA `(.L_x_179) ;  /* 0xffffffb4006c7947 */ /* 0x000fea000383ffff */
.L_x_69:
[----:B------:R-:W-:-:S07]  /*81a0*/  MOV R0, UR5 ;  /* 0x0000000500007c02 */ /* 0x000fce0008000f00 */
.L_x_180:
[----:B-1----:R1:W2:Y:S02]  /*81b0*/  SYNCS.PHASECHK.TRANS64.TRYWAIT P0, [R0+URZ], R3 ;  /* 0x00000003000075a7 */ /* 0x0022a400080011ff */
[----:B--2---:R-:W-:Y:S05]  /*81c0*/  @!P0 NANOSLEEP.SYNCS 0x989680 ;  /* 0x009896800000895d */ /* 0x004fea0003900000 */
[----:B------:R-:W2:Y:S02]  /*81d0*/  @!P0 SYNCS.PHASECHK.TRANS64 P0, [R0+URZ], R3 ;  /* 0x00000003000085a7 */ /* 0x000ea400080010ff */
[----:B--2---:R-:W-:Y:S05]  /*81e0*/  @!P0 BRA `(.L_x_180) ;  /* 0xfffffffc00f08947 */ /* 0x004fea000383ffff */
[----:B------:R-:W-:Y:S05]  /*81f0*/  BRA `(.L_x_181) ;  /* 0xffffffb400787947 */ /* 0x000fea000383ffff */
.L_x_72:
[----:B-1----:R1:W2:Y:S02]  /*8200*/  SYNCS.PHASECHK.TRANS64.TRYWAIT P0, [R2+URZ+0x230], R4 ;  /* 0x00023004020075a7 */ /* 0x0022a400080011ff */
[----:B--2---:R-:W-:Y:S05]  /*8210*/  @!P0 NANOSLEEP.SYNCS 0x989680 ;  /* 0x009896800000895d */ /* 0x004fea0003900000 */
[----:B------:R-:W2:Y:S02]  /*8220*/  @!P0 SYNCS.PHASECHK.TRANS64 P0, [R2+URZ+0x230], R4 ;  /* 0x00023004020085a7 */ /* 0x000ea400080010ff */
[----:B--2---:R-:W-:Y:S05]  /*8230*/  @!P0 BRA `(.L_x_72) ;  /* 0xfffffffc00f08947 */ /* 0x004fea000383ffff */
[----:B------:R-:W-:Y:S05]  /*8240*/  BRA `(.L_x_182) ;  /* 0xffffffb400d47947 */ /* 0x000fea000383ffff */
.L_x_73:
[----:B------:R-:W-:-:S07]  /*8250*/  MOV R2, UR4 ;  /* 0x0000000400027c02 */ /* 0x000fce0008000f00 */
.L_x_183:
[----:B-1----:R1:W2:Y:S02]  /*8260*/  SYNCS.PHASECHK.TRANS64.TRYWAIT P0, [R2+URZ+0x1e0], R5 ;  /* 0x0001e005020075a7 */ /* 0x0022a400080011ff */
[----:B--2---:R-:W-:Y:S05]  /*8270*/  @!P0 NANOSLEEP.SYNCS 0x989680 ;  /* 0x009896800000895d */ /* 0x004fea0003900000 */
[----:B------:R-:W2:Y:S02]  /*8280*/  @!P0 SYNCS.PHASECHK.TRANS64 P0, [R2+URZ+0x1e0], R5 ;  /* 0x0001e005020085a7 */ /* 0x000ea400080010ff */
[----:B--2---:R-:W-:Y:S05]  /*8290*/  @!P0 BRA `(.L_x_183) ;  /* 0xfffffffc00f08947 */ /* 0x004fea000383ffff */
[----:B------:R-:W-:Y:S05]  /*82a0*/  BRA `(.L_x_184) ;  /* 0xffffffb400e47947 */ /* 0x000fea000383ffff */
.L_x_74:
[----:B-1----:R1:W2:Y:S02]  /*82b0*/  SYNCS.PHASECHK.TRANS64.TRYWAIT P1, [R2+URZ+0x1d0], R4 ;  /* 0x0001d004020075a7 */ /* 0x0022a400080211ff */
[----:B--2---:R-:W-:Y:S05]  /*82c0*/  @!P1 NANOSLEEP.SYNCS 0x989680 ;  /* 0x009896800000995d */ /* 0x004fea0003900000 */
[----:B------:R-:W2:Y:S02]  /*82d0*/  @!P1 SYNCS.PHASECHK.TRANS64 P1, [R2+URZ+0x1d0], R4 ;  /* 0x0001d004020095a7 */ /* 0x000ea400080210ff */
[----:B--2---:R-:W-:Y:S05]  /*82e0*/  @!P1 BRA `(.L_x_74) ;  /* 0xfffffffc00f09947 */ /* 0x004fea000383ffff */
[----:B------:R-:W-:Y:S05]  /*82f0*/  BRA `(.L_x_185) ;  /* 0xffffffb800147947 */ /* 0x000fea000383ffff */
.L_x_77:
[----:B------:R-:W-:-:S07]  /*8300*/  MOV R0, UR4 ;  /* 0x0000000400007c02 */ /* 0x000fce0008000f00 */
.L_x_186:
[----:B-1----:R1:W2:Y:S02]  /*8310*/  SYNCS.PHASECHK.TRANS64.TRYWAIT P0, [R0+URZ+0x1e0], R2 ;  /* 0x0001e002000075a7 */ /* 0x0022a400080011ff */
[----:B--2---:R-:W-:Y:S05]  /*8320*/  @!P0 NANOSLEEP.SYNCS 0x989680 ;  /* 0x009896800000895d */ /* 0x004fea0003900000 */
[----:B------:R-:W2:Y:S02]  /*8330*/  @!P0 SYNCS.PHASECHK.TRANS64 P0, [R0+URZ+0x1e0], R2 ;  /* 0x0001e002000085a7 */ /* 0x000ea400080010ff */
[----:B--2---:R-:W-:Y:S05]  /*8340*/  @!P0 BRA `(.L_x_186) ;  /* 0xfffffffc00f08947 */ /* 0x004fea000383ffff */
[----:B------:R-:W-:Y:S05]  /*8350*/  BRA `(.L_x_76) ;  /* 0xffffffb800687947 */ /* 0x000fea000383ffff */
.L_x_84:
[----:B-1----:R1:W2:Y:S02]  /*8360*/  SYNCS.PHASECHK.TRANS64.TRYWAIT P1, [R0+URZ+0x1d0], R2 ;  /* 0x0001d002000075a7 */ /* 0x0022a400080211ff */
[----:B--2---:R-:W-:Y:S05]  /*8370*/  @!P1 NANOSLEEP.SYNCS 0x989680 ;  /* 0x009896800000995d */ /* 0x004fea0003900000 */
[----:B------:R-:W2:Y:S02]  /*8380*/  @!P1 SYNCS.PHASECHK.TRANS64 P1, [R0+URZ+0x1d0], R2 ;  /* 0x0001d002000095a7 */ /* 0x000ea400080210ff */
[----:B--2---:R-:W-:Y:S05]  /*8390*/  @!P1 BRA `(.L_x_84) ;  /* 0xfffffffc00f09947 */ /* 0x004fea000383ffff */
[----:B------:R-:W-:Y:S05]  /*83a0*/  BRA `(.L_x_187) ;  /* 0xffffffbc00cc7947 */ /* 0x000fea000383ffff */
.L_x_85:
[----:B------:R-:W-:-:S07]  /*83b0*/  MOV R2, UR23 ;  /* 0x0000001700027c02 */ /* 0x000fce0008000f00 */
.L_x_188:
[----:B-1----:R1:W2:Y:S02]  /*83c0*/  SYNCS.PHASECHK.TRANS64.TRYWAIT P0, [R2+URZ+0x210], R0 ;  /* 0x00021000020075a7 */ /* 0x0022a400080011ff */
[----:B--2---:R-:W-:Y:S05]  /*83d0*/  @!P0 NANOSLEEP.SYNCS 0x989680 ;  /* 0x009896800000895d */ /* 0x004fea0003900000 */
[----:B------:R-:W2:Y:S02]  /*83e0*/  @!P0 SYNCS.PHASECHK.TRANS64 P0, [R2+URZ+0x210], R0 ;  /* 0x00021000020085a7 */ /* 0x000ea400080010ff */
[----:B--2---:R-:W-:Y:S05]  /*83f0*/  @!P0 BRA `(.L_x_188) ;  /* 0xfffffffc00f08947 */ /* 0x004fea000383ffff */
[----:B------:R-:W-:Y:S05]  /*8400*/  BRA `(.L_x_189) ;  /* 0xffffffc0001c7947 */ /* 0x000fea000383ffff */
.L_x_88:
[----:B------:R-:W-:Y:S07]  /*8410*/  MOV R0, UR5 ;  /* 0x0000000500007c02 */ /* 0x000fee0008000f00 */
.L_x_190:
[----:B-1----:R1:W2:Y:S02]  /*8420*/  SYNCS.PHASECHK.TRANS64.TRYWAIT P0, [R0+URZ], R2 ;  /* 0x00000002000075a7 */ /* 0x0022a400080011ff */
[----:B--2---:R-:W-:Y:S05]  /*8430*/  @!P0 NANOSLEEP.SYNCS 0x989680 ;  /* 0x009896800000895d */ /* 0x004fea0003900000 */
[----:B------:R-:W2:Y:S02]  /*8440*/  @!P0 SYNCS.PHASECHK.TRANS64 P0, [R0+URZ], R2 ;  /* 0x00000002000085a7 */ /* 0x000ea400080010ff */
[----:B--2---:R-:W-:Y:S05]  /*8450*/  @!P0 BRA `(.L_x_190) ;  /* 0xfffffffc00f08947 */ /* 0x004fea000383ffff */
[----:B------:R-:W-:Y:S05]  /*8460*/  BRA `(.L_x_87) ;  /* 0xffffffc000387947 */ /* 0x000fea000383ffff */
.L_x_91:
[----:B------:R-:W-:-:S07]  /*8470*/  MOV R0, UR4 ;  /* 0x0000000400007c02 */ /* 0x000fce0008000f00 */
.L_x_191:
[----:B--2---:R2:W4:Y:S02]  /*8480*/  SYNCS.PHASECHK.TRANS64.TRYWAIT P0, [R0+URZ], R2 ;  /* 0x00000002000075a7 */ /* 0x00452400080011ff */
[----:B----4-:R-:W-:Y:S05]  /*8490*/  @!P0 NANOSLEEP.SYNCS 0x989680 ;  /* 0x009896800000895d */ /* 0x010fea0003900000 */
[----:B------:R-:W4:Y:S02]  /*84a0*/  @!P0 SYNCS.PHASECHK.TRANS64 P0, [R0+URZ], R2 ;  /* 0x00000002000085a7 */ /* 0x000f2400080010ff */
[----:B----4-:R-:W-:Y:S05]  /*84b0*/  @!P0 BRA `(.L_x_191) ;  /* 0xfffffffc00f08947 */ /* 0x010fea000383ffff */
[----:B------:R-:W-:Y:S05]  /*84c0*/  BRA `(.L_x_192) ;  /* 0xffffffc000ec7947 */ /* 0x000fea000383ffff */
.L_x_92:
[----:B------:R-:W-:-:S07]  /*84d0*/  MOV R0, UR5 ;  /* 0x0000000500007c02 */ /* 0x000fce0008000f00 */
.L_x_193:
[----:B-1----:R1:W2:Y:S02]  /*84e0*/  SYNCS.PHASECHK.TRANS64.TRYWAIT P0, [R0+URZ], R3 ;  /* 0x00000003000075a7 */ /* 0x0022a400080011ff */
[----:B--2---:R-:W-:Y:S05]  /*84f0*/  @!P0 NANOSLEEP.SYNCS 0x989680 ;  /* 0x009896800000895d */ /* 0x004fea0003900000 */
[----:B------:R-:W2:Y:S02]  /*8500*/  @!P0 SYNCS.PHASECHK.TRANS64 P0, [R0+URZ], R3 ;  /* 0x00000003000085a7 */ /* 0x000ea400080010ff */
[----:B--2---:R-:W-:Y:S05]  /*8510*/  @!P0 BRA `(.L_x_193) ;  /* 0xfffffffc00f08947 */ /* 0x004fea000383ffff */
[----:B------:R-:W-:Y:S05]  /*8520*/  BRA `(.L_x_194) ;  /* 0xffffffc000f87947 */ /* 0x000fea000383ffff */
.L_x_93:
[----:B------:R-:W-:-:S07]  /*8530*/  MOV R0, UR5 ;  /* 0x0000000500007c02 */ /* 0x000fce0008000f00 */
.L_x_195:
[----:B-1----:R1:W2:Y:S02]  /*8540*/  SYNCS.PHASECHK.TRANS64.TRYWAIT P0, [R0+URZ], R3 ;  /* 0x00000003000075a7 */ /* 0x0022a400080011ff */
[----:B--2---:R-:W-:Y:S05]  /*8550*/  @!P0 NANOSLEEP.SYNCS 0x989680 ;  /* 0x009896800000895d */ /* 0x004fea0003900000 */
[----:B------:R-:W2:Y:S02]  /*8560*/  @!P0 SYNCS.PHASECHK.TRANS64 P0, [R0+URZ], R3 ;  /* 0x00000003000085a7 */ /* 0x000ea400080010ff */
[----:B--2---:R-:W-:Y:S05]  /*8570*/  @!P0 BRA `(.L_x_195) ;  /* 0xfffffffc00f08947 */ /* 0x004fea000383ffff */
[----:B------:R-:W-:Y:S05]  /*8580*/  BRA `(.L_x_196) ;  /* 0xffffffc400047947 */ /* 0x000fea000383ffff */
.L_x_94:
[----:B-1----:R-:W-:-:S07]  /*8590*/  MOV R0, UR4 ;  /* 0x0000000400007c02 */ /* 0x002fce0008000f00 */
.L_x_197:
[----:B-1----:R1:W2:Y:S02]  /*85a0*/  SYNCS.PHASECHK.TRANS64.TRYWAIT P0, [R0+URZ], R2 ;  /* 0x00000002000075a7 */ /* 0x0022a400080011ff */
[----:B--2---:R-:W-:Y:S05]  /*85b0*/  @!P0 NANOSLEEP.SYNCS 0x989680 ;  /* 0x009896800000895d */ /* 0x004fea0003900000 */
[----:B------:R-:W2:Y:S02]  /*85c0*/  @!P0 SYNCS.PHASECHK.TRANS64 P0, [R0+URZ], R2 ;  /* 0x00000002000085a7 */ /* 0x000ea400080010ff */
[----:B--2---:R-:W-:Y:S05]  /*85d0*/  @!P0 BRA `(.L_x_197) ;  /* 0xfffffffc00f08947 */ /* 0x004fea000383ffff */
[----:B------:R-:W-:Y:S05]  /*85e0*/  BRA `(.L_x_198) ;  /* 0xffffffc400107947 */ /* 0x000fea000383ffff */
.L_x_99:
[----:B--2---:R2:W3:Y:S02]  /*85f0*/  SYNCS.PHASECHK.TRANS64.TRYWAIT P0, [R7+URZ+0x1d0], R0 ;  /* 0x0001d000070075a7 */ /* 0x0044e400080011ff */
[----:B---3--:R-:W-:Y:S05]  /*8600*/  @!P0 NANOSLEEP.SYNCS 0x989680 ;  /* 0x009896800000895d */ /* 0x008fea0003900000 */
[----:B------:R-:W3:Y:S02]  /*8610*/  @!P0 SYNCS.PHASECHK.TRANS64 P0, [R7+URZ+0x1d0], R0 ;  /* 0x0001d000070085a7 */ /* 0x000ee400080010ff */
[----:B---3--:R-:W-:Y:S05]  /*8620*/  @!P0 BRA `(.L_x_99) ;  /* 0xfffffffc00f08947 */ /* 0x008fea000383ffff */
[----:B------:R-:W-:Y:S05]  /*8630*/  BRA `(.L_x_199) ;  /* 0xffffffc800247947 */ /* 0x000fea000383ffff */
.L_x_102:
[----:B-1----:R-:W-:Y:S07]  /*8640*/  MOV R0, UR17 ;  /* 0x0000001100007c02 */ /* 0x002fee0008000f00 */
.L_x_200:
[----:B-1----:R1:W2:Y:S02]  /*8650*/  SYNCS.PHASECHK.TRANS64.TRYWAIT P2, [R0+URZ+0x1c8], R7 ;  /* 0x0001c807000075a7 */ /* 0x0022a400080411ff */
[----:B--2---:R-:W-:Y:S05]  /*8660*/  @!P2 NANOSLEEP.SYNCS 0x989680 ;  /* 0x009896800000a95d */ /* 0x004fea0003900000 */
[----:B------:R-:W2:Y:S02]  /*8670*/  @!P2 SYNCS.PHASECHK.TRANS64 P2, [R0+URZ+0x1c8], R7 ;  /* 0x0001c8070000a5a7 */ /* 0x000ea400080410ff */
[----:B--2---:R-:W-:Y:S05]  /*8680*/  @!P2 BRA `(.L_x_200) ;  /* 0xfffffffc00f0a947 */ /* 0x004fea000383ffff */
[----:B------:R-:W-:Y:S05]  /*8690*/  BRA `(.L_x_101) ;  /* 0xffffffcc00847947 */ /* 0x000fea000383ffff */
.L_x_105:
[----:B-1----:R-:W-:Y:S07]  /*86a0*/  MOV R0, UR17 ;  /* 0x0000001100007c02 */ /* 0x002fee0008000f00 */
.L_x_201:
[----:B-1----:R1:W2:Y:S02]  /*86b0*/  SYNCS.PHASECHK.TRANS64.TRYWAIT P0, [R0+URZ+0x1b8], R6 ;  /* 0x0001b806000075a7 */ /* 0x0022a400080011ff */
[----:B--2---:R-:W-:Y:S05]  /*86c0*/  @!P0 NANOSLEEP.SYNCS 0x989680 ;  /* 0x009896800000895d */ /* 0x004fea0003900000 */
[----:B------:R-:W2:Y:S02]  /*86d0*/  @!P0 SYNCS.PHASECHK.TRANS64 P0, [R0+URZ+0x1b8], R6 ;  /* 0x0001b806000085a7 */ /* 0x000ea400080010ff */
[----:B--2---:R-:W-:Y:S05]  /*86e0*/  @!P0 BRA `(.L_x_201) ;  /* 0xfffffffc00f08947 */ /* 0x004fea000383ffff */
[----:B------:R-:W-:Y:S05]  /*86f0*/  BRA `(.L_x_202) ;  /* 0xffffffcc00d47947 */ /* 0x000fea000383ffff */
.L_x_108:
[----:B---3--:R3:W1:Y:S02]  /*8700*/  SYNCS.PHASECHK.TRANS64.TRYWAIT P0, [R3+URZ+0x1d0], R0 ;  /* 0x0001d000030075a7 */ /* 0x00866400080011ff */
[----:B-1----:R-:W-:Y:S05]  /*8710*/  @!P0 NANOSLEEP.SYNCS 0x989680 ;  /* 0x009896800000895d */ /* 0x002fea0003900000 */
[----:B------:R-:W1:Y:S02]  /*8720*/  @!P0 SYNCS.PHASECHK.TRANS64 P0, [R3+URZ+0x1d0], R0 ;  /* 0x0001d000030085a7 */ /* 0x000e6400080010ff */
[----:B-1----:R-:W-:Y:S05]  /*8730*/  @!P0 BRA `(.L_x_108) ;  /* 0xfffffffc00f08947 */ /* 0x002fea000383ffff */
[----:B------:R-:W-:Y:S05]  /*8740*/  BRA `(.L_x_203) ;  /* 0xffffffd400207947 */ /* 0x000fea000383ffff */
.L_x_119:
[----:B-1----:R-:W-:Y:S04]  /*8750*/  MOV R0, UR44 ;  /* 0x0000002c00007c02 */ /* 0x002fe80008000f00 */
[----:B------:R1:W2:Y:S03]  /*8760*/  SYNCS.PHASECHK.TRANS64.TRYWAIT P1, [R0+URZ+0x1b0], R4 ;  /* 0x0001b004000075a7 */ /* 0x0002a600080211ff */
[----:B--2---:R-:W-:Y:S05]  /*8770*/  @!P1 NANOSLEEP.SYNCS 0x989680 ;  /* 0x009896800000995d */ /* 0x004fea0003900000 */
[----:B------:R-:W2:Y:S02]  /*8780*/  @!P1 SYNCS.PHASECHK.TRANS64 P1, [R0+URZ+0x1b0], R4 ;  /* 0x0001b004000095a7 */ /* 0x000ea400080210ff */
[----:B--2---:R-:W-:Y:S05]  /*8790*/  @!P1 BRA `(.L_x_119) ;  /* 0xfffffffc00ec9947 */ /* 0x004fea000383ffff */
[----:B------:R-:W-:Y:S05]  /*87a0*/  BRA `(.L_x_118) ;  /* 0xffffffe000707947 */ /* 0x000fea000383ffff */
.L_x_121:
[----:B------:R1:W1:Y:S02]  /*87b0*/  SYNCS.PHASECHK.TRANS64.TRYWAIT P1, [R22+URZ+0x1f0], R3 ;  /* 0x0001f003160075a7 */ /* 0x00026400080211ff */
[----:B-1----:R-:W-:Y:S05]  /*87c0*/  @!P1 NANOSLEEP.SYNCS 0x989680 ;  /* 0x009896800000995d */ /* 0x002fea0003900000 */
[----:B------:R-:W1:Y:S02]  /*87d0*/  @!P1 SYNCS.PHASECHK.TRANS64 P1, [R22+URZ+0x1f0], R3 ;  /* 0x0001f003160095a7 */ /* 0x000e6400080210ff */
[----:B-1----:R-:W-:Y:S05]  /*87e0*/  @!P1 BRA `(.L_x_121) ;  /* 0xfffffffc00f09947 */ /* 0x002fea000383ffff */
[----:B------:R-:W-:Y:S05]  /*87f0*/  BRA `(.L_x_120) ;  /* 0xffffffe000ac7947 */ /* 0x000fea000383ffff */
        .weak           $__internal_0_$__cuda_sm10x_tcgen05_guardrail_trap_col_being_dealloced_not_returned_by_alloc
        .type           $__internal_0_$__cuda_sm10x_tcgen05_guardrail_trap_col_being_dealloced_not_returned_by_alloc,@function
        .size           $__internal_0_$__cuda_sm10x_tcgen05_guardrail_trap_col_being_dealloced_not_returned_by_alloc,($__internal_1_$__cuda_sm10x_tcgen05_guardrail_trap_phase_invalid_during_alloc - $__internal_0_$__cuda_sm10x_tcgen05_guardrail_trap_col_being_dealloced_not_returned_by_alloc)
$__internal_0_$__cuda_sm10x_tcgen05_guardrail_trap_col_being_dealloced_not_returned_by_alloc:
[----:B------:R-:W-:Y:S05]  /*8800*/  BPT.TRAP 0x1 ;  /* 0x000000040000795c */ /* 0x000fea0000300000 */
[----:B------:R-:W-:-:S04]  /*8810*/  HFMA2 R3, -RZ, RZ, 0, 0 ;  /* 0x00000000ff037431 */ /* 0x000fc800000001ff */
[----:B------:R-:W-:Y:S05]  /*8820*/  RET.REL.NODEC R2 `(_ZN7cutlass13device_kernelINS_4gemm6kernel13GemmUniversalIN4cute5tupleIJiiiiEEENS1_10collective13CollectiveMmaINS1_35MainloopSm100TmaUmmaWarpSpecializedILi27ELi2ELi4ENS5_IJNS4_1CILi1EEENSA_ILi2EEESB_EEEEENS5_IJNSA_ILi64EEESF_SF_EEENS_12float_e5m2_tENS5_IJlSB_lEEESH_SI_NS4_8TiledMMAINS4_8MMA_AtomIJNS4_10MMA_TraitsINS4_19SM100_MMA_F8F6F4_SSEJSH_SH_fSF_SF_NS4_17integral_constantINS4_4UMMA5MajorELSP_0EEESQ_NSN_INSO_7ScaleInELSR_0EEESS_EEEEEENS4_6LayoutINS5_IJSB_SB_SB_EEENS5_IJNSA_ILi0EEESX_SX_EEEEENS5_IJNS4_10UnderscoreES10_S10_EEEEENS4_23SM90_TMA_LOAD_MULTICASTENS4_14ComposedLayoutINS4_7SwizzleILi2ELi4ELi3EEENS4_18smem_ptr_flag_bitsILi8EEENSV_INS5_IJNSA_ILi8EEESF_EEENS5_IJSF_SB_EEEEEEEvNS4_8identityENS4_13SM90_TMA_LOADES1D_vS1E_EENS_8epilogue10collective18CollectiveEpilogueINS1H_23Sm100TmaWarpSpecializedILi1ELi1ELi32ELb0ELb0EEEJSG_NS5_IJNSV_ISF_SB_EES1M_EEESH_SI_SH_SI_NS1H_6fusion15FusionCallbacksIS1L_NS1O_17LinearCombinationISH_fSH_fLNS_15FloatRoundStyleE2EEESG_S1N_JEEENS4_5SM1004TMEM4LOAD26SM100_TMEM_LOAD_16dp32b32xES1F_S1D_NS4_39AutoVectorizingCopyWithAssumedAlignmentILi128EEENS4_14SM90_TMA_STOREES1D_S1Z_S1Z_EEEvvEEEEvNT_6ParamsE) ;  /* 0xffffff7402f47950 */ /* 0x000fea0003c3ffff */
        .weak           $__internal_1_$__cuda_sm10x_tcgen05_guardrail_trap_phase_invalid_during_alloc
        .type           $__internal_1_$__cuda_sm10x_tcgen05_guardrail_trap_phase_invalid_during_alloc,@function
        .size           $__internal_1_$__cuda_sm10x_tcgen05_guardrail_trap_phase_invalid_during_alloc,($__internal_2_$__cuda_sm10x_tcgen05_guardrail_trap_unallocated_columns_being_dealloced - $__internal_1_$__cuda_sm10x_tcgen05_guardrail_trap_phase_invalid_during_alloc)
$__internal_1_$__cuda_sm10x_tcgen05_guardrail_trap_phase_invalid_during_alloc:
[----:B------:R-:W-:Y:S05]  /*8830*/  BPT.TRAP 0x1 ;  /* 0x000000040000795c */ /* 0x000fea0000300000 */
[----:B------:R-:W-:-:S04]  /*8840*/  MOV R5, 0x0 ;  /* 0x0000000000057802 */ /* 0x000fc80000000f00 */
[----:B------:R-:W-:Y:S05]  /*8850*/  RET.REL.NODEC R4 `(_ZN7cutlass13device_kernelINS_4gemm6kernel13GemmUniversalIN4cute5tupleIJiiiiEEENS1_10collective13CollectiveMmaINS1_35MainloopSm100TmaUmmaWarpSpecializedILi27ELi2ELi4ENS5_IJNS4_1CILi1EEENSA_ILi2EEESB_EEEEENS5_IJNSA_ILi64EEESF_SF_EEENS_12float_e5m2_tENS5_IJlSB_lEEESH_SI_NS4_8TiledMMAINS4_8MMA_AtomIJNS4_10MMA_TraitsINS4_19SM100_MMA_F8F6F4_SSEJSH_SH_fSF_SF_NS4_17integral_constantINS4_4UMMA5MajorELSP_0EEESQ_NSN_INSO_7ScaleInELSR_0EEESS_EEEEEENS4_6LayoutINS5_IJSB_SB_SB_EEENS5_IJNSA_ILi0EEESX_SX_EEEEENS5_IJNS4_10UnderscoreES10_S10_EEEEENS4_23SM90_TMA_LOAD_MULTICASTENS4_14ComposedLayoutINS4_7SwizzleILi2ELi4ELi3EEENS4_18smem_ptr_flag_bitsILi8EEENSV_INS5_IJNSA_ILi8EEESF_EEENS5_IJSF_SB_EEEEEEEvNS4_8identityENS4_13SM90_TMA_LOADES1D_vS1E_EENS_8epilogue10collective18CollectiveEpilogueINS1H_23Sm100TmaWarpSpecializedILi1ELi1ELi32ELb0ELb0EEEJSG_NS5_IJNSV_ISF_SB_EES1M_EEESH_SI_SH_SI_NS1H_6fusion15FusionCallbacksIS1L_NS1O_17LinearCombinationISH_fSH_fLNS_15FloatRoundStyleE2EEESG_S1N_JEEENS4_5SM1004TMEM4LOAD26SM100_TMEM_LOAD_16dp32b32xES1F_S1D_NS4_39AutoVectorizingCopyWithAssumedAlignmentILi128EEENS4_14SM90_TMA_STOREES1D_S1Z_S1Z_EEEvvEEEEvNT_6ParamsE) ;  /* 0xffffff7404e87950 */ /* 0x000fea0003c3ffff */
        .weak           $__internal_2_$__cuda_sm10x_tcgen05_guardrail_trap_unallocated_columns_being_dealloced
        .type           $__internal_2_$__cuda_sm10x_tcgen05_guardrail_trap_unallocated_columns_being_dealloced,@function
        .size           $__internal_2_$__cuda_sm10x_tcgen05_guardrail_trap_unallocated_columns_being_dealloced,(.L_x_205 - $__internal_2_$__cuda_sm10x_tcgen05_guardrail_trap_unallocated_columns_being_dealloced)
$__internal_2_$__cuda_sm10x_tcgen05_guardrail_trap_unallocated_columns_being_dealloced:
[----:B------:R-:W-:Y:S05]  /*8860*/  BPT.TRAP 0x1 ;  /* 0x000000040000795c */ /* 0x000fea0000300000 */
[----:B------:R-:W-:-:S04]  /*8870*/  HFMA2 R3, -RZ, RZ, 0, 0 ;  /* 0x00000000ff037431 */ /* 0x000fc800000001ff */
[----:B------:R-:W-:Y:S05]  /*8880*/  RET.REL.NODEC R2 `(_ZN7cutlass13device_kernelINS_4gemm6kernel13GemmUniversalIN4cute5tupleIJiiiiEEENS1_10collective13CollectiveMmaINS1_35MainloopSm100TmaUmmaWarpSpecializedILi27ELi2ELi4ENS5_IJNS4_1CILi1EEENSA_ILi2EEESB_EEEEENS5_IJNSA_ILi64EEESF_SF_EEENS_12float_e5m2_tENS5_IJlSB_lEEESH_SI_NS4_8TiledMMAINS4_8MMA_AtomIJNS4_10MMA_TraitsINS4_19SM100_MMA_F8F6F4_SSEJSH_SH_fSF_SF_NS4_17integral_constantINS4_4UMMA5MajorELSP_0EEESQ_NSN_INSO_7ScaleInELSR_0EEESS_EEEEEENS4_6LayoutINS5_IJSB_SB_SB_EEENS5_IJNSA_ILi0EEESX_SX_EEEEENS5_IJNS4_10UnderscoreES10_S10_EEEEENS4_23SM90_TMA_LOAD_MULTICASTENS4_14ComposedLayoutINS4_7SwizzleILi2ELi4ELi3EEENS4_18smem_ptr_flag_bitsILi8EEENSV_INS5_IJNSA_ILi8EEESF_EEENS5_IJSF_SB_EEEEEEEvNS4_8identityENS4_13SM90_TMA_LOADES1D_vS1E_EENS_8epilogue10collective18CollectiveEpilogueINS1H_23Sm100TmaWarpSpecializedILi1ELi1ELi32ELb0ELb0EEEJSG_NS5_IJNSV_ISF_SB_EES1M_EEESH_SI_SH_SI_NS1H_6fusion15FusionCallbacksIS1L_NS1O_17LinearCombinationISH_fSH_fLNS_15FloatRoundStyleE2EEESG_S1N_JEEENS4_5SM1004TMEM4LOAD26SM100_TMEM_LOAD_16dp32b32xES1F_S1D_NS4_39AutoVectorizingCopyWithAssumedAlignmentILi128EEENS4_14SM90_TMA_STOREES1D_S1Z_S1Z_EEEvvEEEEvNT_6ParamsE) ;  /* 0xffffff7402dc7950 */ /* 0x000fea0003c3ffff */
.L_x_204:
[----:B------:R-:W-:-:S00]  /*8890*/  BRA `(.L_x_204) ;  /* 0xfffffffc00fc7947 */ /* 0x000fc0000383ffff */
[----:B------:R-:W-:-:S00]  /*88a0*/  NOP ;  /* 0x0000000000007918 */ /* 0x000fc00000000000 */
        /* <DEDUP_REMOVED lines=13> */
.L_x_205:


//--------------------- .nv.global.init           --------------------------
	.section	.nv.global.init,"aw",@progbits
.nv.global.init:
	.type		$str$27,@object
	.size		$str$27,($str$28 - $str$27)
$str$27:
        /*0000*/ 	.byte	0x28, 0x61, 0x64, 0x64, 0x72, 0x65, 0x73, 0x73, 0x20, 0x26, 0x20, 0x6d, 0x61, 0x73, 0x6b, 0x29
        /*0010*/ 	.byte	0x20, 0x3d, 0x3d, 0x20, 0x30, 0x00
	.type		$str$28,@object
	.size		$str$28,($str$26 - $str$28)
$str$28:
        /*0016*/ 	.byte	0x2f, 0x74, 0x6d, 0x70, 0x2f, 0x63, 0x75, 0x74, 0x6c, 0x61, 0x73, 0x73, 0x5f, 0x73, 0x77, 0x65
        /*0026*/ 	.byte	0x65, 0x70, 0x5f, 0x73, 0x72, 0x63, 0x2f, 0x69, 0x6e, 0x63, 0x6c, 0x75, 0x64, 0x65, 0x2f, 0x63
        /*0036*/ 	.byte	0x75, 0x74, 0x65, 0x2f, 0x70, 0x6f, 0x69, 0x6e, 0x74, 0x65, 0x72, 0x5f, 0x66, 0x6c, 0x61, 0x67
        /*0046*/ 	.byte	0x67, 0x65, 0x64, 0x2e, 0x68, 0x70, 0x70, 0x00
	.type		$str$26,@object
	.size		$str$26,($str$25 - $str$26)
$str$26:
        /*004e*/ 	.byte	0x2f, 0x74, 0x6d, 0x70, 0x2f, 0x63, 0x75, 0x74, 0x6c, 0x61, 0x73, 0x73, 0x5f, 0x73, 0x77, 0x65
        /*005e*/ 	.byte	0x65, 0x70, 0x5f, 0x73, 0x72, 0x63, 0x2f, 0x69, 0x6e, 0x63, 0x6c, 0x75, 0x64, 0x65, 0x2f, 0x63
        /*006e*/ 	.byte	0x75, 0x74, 0x65, 0x2f, 0x61, 0x74, 0x6f, 0x6d, 0x2f, 0x63, 0x6f, 0x70, 0x79, 0x5f, 0x74, 0x72
        /*007e*/ 	.byte	0x61, 0x69, 0x74, 0x73, 0x5f, 0x73, 0x6d, 0x31, 0x30, 0x30, 0x2e, 0x68, 0x70, 0x70, 0x00
	.type		$str$25,@object
	.size		$str$25,(__unnamed_1 - $str$25)
$str$25:
        /*008d*/ 	.byte	0x28, 0x28, 0x75, 0x69, 0x6e, 0x74, 0x33, 0x32, 0x5f, 0x74, 0x28, 0x74, 0x68, 0x72, 0x65, 0x61
        /*009d*/ 	.byte	0x64, 0x49, 0x64, 0x78, 0x2e, 0x78, 0x29, 0x20, 0x2f, 0x20, 0x33, 0x32, 0x29, 0x20, 0x25, 0x20
        /*00ad*/ 	.byte	0x34, 0x29, 0x20, 0x3d, 0x3d, 0x20, 0x28, 0x28, 0x28, 0x74, 0x6d, 0x65, 0x6d, 0x5f, 0x61, 0x64
        /*00bd*/ 	.byte	0x64, 0x72, 0x20, 0x3e, 0x3e, 0x20, 0x31, 0x36, 0x29, 0x20, 0x2f, 0x20, 0x33, 0x32, 0x29, 0x20
        /*00cd*/ 	.byte	0x25, 0x20, 0x34, 0x29, 0x00
	.type		__unnamed_1,@object
	.size		__unnamed_1,(__unnamed_2 - __unnamed_1)
__unnamed_1:
        /*00d2*/ 	.byte	0x61, 0x75, 0x74, 0x6f, 0x20, 0x63, 0x75, 0x74, 0x65, 0x3a, 0x3a, 0x61, 0x73, 0x5f, 0x70, 0x6f
        /* <DEDUP_REMOVED lines=24> */
        /*0262*/ 	.byte	0x3c, 0x34, 0x30, 0x39, 0x36, 0x3e, 0x3e, 0x3e, 0x3e, 0x5d, 0x00
	.type		__unnamed_2,@object
	.size		__unnamed_2,(.L_2 - __unnamed_2)
__unnamed_2:
        /* <DEDUP_REMOVED lines=40> */
        /*04ed*/ 	.byte	0x74, 0x65, 0x3a, 0x3a, 0x43, 0x3c, 0x30, 0x3e, 0x3e, 0x3e, 0x3e, 0x5d, 0x00
.L_2:


//--------------------- .nv.shared._ZN7cutlass13device_kernelINS_4gemm6kernel13GemmUniversalIN4cute5tupleIJiiiiEEENS1_10collective13CollectiveMmaINS1_35MainloopSm100TmaUmmaWarpSpecializedILi27ELi2ELi4ENS5_IJNS4_1CILi1EEENSA_ILi2EEESB_EEEEENS5_IJNSA_ILi64EEESF_SF_EEENS_12float_e5m2_tENS5_IJlSB_lEEESH_SI_NS4_8TiledMMAINS4_8MMA_AtomIJNS4_10MMA_TraitsINS4_19SM100_MMA_F8F6F4_SSEJSH_SH_fSF_SF_NS4_17integral_constantINS4_4UMMA5MajorELSP_0EEESQ_NSN_INSO_7ScaleInELSR_0EEESS_EEEEEENS4_6LayoutINS5_IJSB_SB_SB_EEENS5_IJNSA_ILi0EEESX_SX_EEEEENS5_IJNS4_10UnderscoreES10_S10_EEEEENS4_23SM90_TMA_LOAD_MULTICASTENS4_14ComposedLayoutINS4_7SwizzleILi2ELi4ELi3EEENS4_18smem_ptr_flag_bitsILi8EEENSV_INS5_IJNSA_ILi8EEESF_EEENS5_IJSF_SB_EEEEEEEvNS4_8identityENS4_13SM90_TMA_LOADES1D_vS1E_EENS_8epilogue10collective18CollectiveEpilogueINS1H_23Sm100TmaWarpSpecializedILi1ELi1ELi32ELb0ELb0EEEJSG_NS5_IJNSV_ISF_SB_EES1M_EEESH_SI_SH_SI_NS1H_6fusion15FusionCallbacksIS1L_NS1O_17LinearCombinationISH_fSH_fLNS_15FloatRoundStyleE2EEESG_S1N_JEEENS4_5SM1004TMEM4LOAD26SM100_TMEM_LOAD_16dp32b32xES1F_S1D_NS4_39AutoVectorizingCopyWithAssumedAlignmentILi128EEENS4_14SM90_TMA_STOREES1D_S1Z_S1Z_EEEvvEEEEvNT_6ParamsE --------------------------
	.section	.nv.shared._ZN7cutlass13device_kernelINS_4gemm6kernel13GemmUniversalIN4cute5tupleIJiiiiEEENS1_10collective13CollectiveMmaINS1_35MainloopSm100TmaUmmaWarpSpecializedILi27ELi2ELi4ENS5_IJNS4_1CILi1EEENSA_ILi2EEESB_EEEEENS5_IJNSA_ILi64EEESF_SF_EEENS_12float_e5m2_tENS5_IJlSB_lEEESH_SI_NS4_8TiledMMAINS4_8MMA_AtomIJNS4_10MMA_TraitsINS4_19SM100_MMA_F8F6F4_SSEJSH_SH_fSF_SF_NS4_17integral_constantINS4_4UMMA5MajorELSP_0EEESQ_NSN_INSO_7ScaleInELSR_0EEESS_EEEEEENS4_6LayoutINS5_IJSB_SB_SB_EEENS5_IJNSA_ILi0EEESX_SX_EEEEENS5_IJNS4_10UnderscoreES10_S10_EEEEENS4_23SM90_TMA_LOAD_MULTICASTENS4_14ComposedLayoutINS4_7SwizzleILi2ELi4ELi3EEENS4_18smem_ptr_flag_bitsILi8EEENSV_INS5_IJNSA_ILi8EEESF_EEENS5_IJSF_SB_EEEEEEEvNS4_8identityENS4_13SM90_TMA_LOADES1D_vS1E_EENS_8epilogue10collective18CollectiveEpilogueINS1H_23Sm100TmaWarpSpecializedILi1ELi1ELi32ELb0ELb0EEEJSG_NS5_IJNSV_ISF_SB_EES1M_EEESH_SI_SH_SI_NS1H_6fusion15FusionCallbacksIS1L_NS1O_17LinearCombinationISH_fSH_fLNS_15FloatRoundStyleE2EEESG_S1N_JEEENS4_5SM1004TMEM4LOAD26SM100_TMEM_LOAD_16dp32b32xES1F_S1D_NS4_39AutoVectorizingCopyWithAssumedAlignmentILi128EEENS4_14SM90_TMA_STOREES1D_S1Z_S1Z_EEEvvEEEEvNT_6ParamsE,"aw",@nobits
	.sectionflags	@""
	.align	16
	.zero		1024


//--------------------- .nv.shared.reserved.0     --------------------------
	.section	.nv.shared.reserved.0,"aw",@nobits
	.weak		__nv_reservedSMEM_offset_0_alias
	.size		__nv_reservedSMEM_offset_0_alias, 0, 64
	.other		__nv_reservedSMEM_offset_0_alias,@"STO_CUDA_RESERVED_SHARED STV_DEFAULT"
__nv_reservedSMEM_offset_0_alias:
	.zero		0
.nv.shared.reserved.0:
	.zero		64
	.weak		__nv_reservedSMEM_tcgen05_partition
	.type		__nv_reservedSMEM_tcgen05_partition,@object
	.size		__nv_reservedSMEM_tcgen05_partition,(.L_0 - __nv_reservedSMEM_tcgen05_partition)
__nv_reservedSMEM_tcgen05_partition:
	.zero		32
.L_0:


//--------------------- .nv.global                --------------------------
	.section	.nv.global,"aw",@nobits
.nv.global:
	.type		_ZN39_INTERNAL_d61a7942_4_k_cu_1698ea83_88604cute1_E,@object
	.size		_ZN39_INTERNAL_d61a7942_4_k_cu_1698ea83_88604cute1_E,(_ZN39_INTERNAL_d61a7942_4_k_cu_1698ea83_88604cuda3std3__45__cpo6cbeginE - _ZN39_INTERNAL_d61a7942_4_k_cu_1698ea83_88604cute1_E)
_ZN39_INTERNAL_d61a7942_4_k_cu_1698ea83_88604cute1_E:
	.zero		1
	.type		_ZN39_INTERNAL_d61a7942_4_k_cu_1698ea83_88604cuda3std3__45__cpo6cbeginE,@object
	.size		_ZN39_INTERNAL_d61a7942_4_k_cu_1698ea83_88604cuda3std3__45__cpo6cbeginE,(_ZN39_INTERNAL_d61a7942_4_k_cu_1698ea83_88604cuda3std3__48in_placeE - _ZN39_INTERNAL_d61a7942_4_k_cu_1698ea83_88604cuda3std3__45__cpo6cbeginE)
_ZN39_INTERNAL_d61a7942_4_k_cu_1698ea83_88604cuda3std3__45__cpo6cbeginE:
	.zero		1
	.type		_ZN39_INTERNAL_d61a7942_4_k_cu_1698ea83_88604cuda3std3__48in_placeE,@object
	.size		_ZN39_INTERNAL_d61a7942_4_k_cu_1698ea83_88604cuda3std3__48in_placeE,(_ZN39_INTERNAL_d61a7942_4_k_cu_1698ea83_88604cuda3std6ranges3__45__cpo9iter_moveE - _ZN39_INTERNAL_d61a7942_4_k_cu_1698ea83_88604cuda3std3__48in_placeE)
_ZN39_INTERNAL_d61a7942_4_k_cu_1698ea83_88604cuda3std3__48in_placeE:
	.zero		1
	.type		_ZN39_INTERNAL_d61a7942_4_k_cu_1698ea83_88604cuda3std6ranges3__45__cpo9iter_moveE,@object
	.size		_ZN39_INTERNAL_d61a7942_4_k_cu_1698ea83_88604cuda3std6ranges3__45__cpo9iter_moveE,(_ZN39_INTERNAL_d61a7942_4_k_cu_1698ea83_88604cuda3std3__45__cpo5beginE - _ZN39_INTERNAL_d61a7942_4_k_cu_1698ea83_88604cuda3std6ranges3__45__cpo9iter_moveE)
_ZN39_INTERNAL_d61a7942_4_k_cu_1698ea83_88604cuda3std6ranges3__45__cpo9iter_moveE:
	.zero		1
	.type		_ZN39_INTERNAL_d61a7942_4_k_cu_1698ea83_88604cuda3std3__45__cpo5beginE,@object
	.size		_ZN39_INTERNAL_d61a7942_4_k_cu_1698ea83_88604cuda3std3__45__cpo5beginE,(_ZN39_INTERNAL_d61a7942_4_k_cu_1698ea83_88604cuda3std3__441_GLOBAL__N__d61a7942_4_k_cu_1698ea83_88606ignoreE - _ZN39_INTERNAL_d61a7942_4_k_cu_1698ea83_88604cuda3std3__45__cpo5beginE)
_ZN39_INTERNAL_d61a7942_4_k_cu_1698ea83_88604cuda3std3__45__cpo5beginE:
	.zero		1
	.type		_ZN39_INTERNAL_d61a7942_4_k_cu_1698ea83_88604cuda3std3__441_GLOBAL__N__d61a7942_4_k_cu_1698ea83_88606ignoreE,@object
	.size		_ZN39_INTERNAL_d61a7942_4_k_cu_1698ea83_88604cuda3std3__441_GLOBAL__N__d61a7942_4_k_cu_1698ea83_88606ignoreE,(_ZN39_INTERNAL_d61a7942_4_k_cu_1698ea83_88604cute7productE - _ZN39_INTERNAL_d61a7942_4_k_cu_1698ea83_88604cuda3std3__441_GLOBAL__N__d61a7942_4_k_cu_1698ea83_88606ignoreE)
_ZN39_INTERNAL_d61a7942_4_k_cu_1698ea83_88604cuda3std3__441_GLOBAL__N__d61a7942_4_k_cu_1698ea83_88606ignoreE:
	.zero		1
	.type		_ZN39_INTERNAL_d61a7942_4_k_cu_1698ea83_88604cute7productE,@object
	.size		_ZN39_INTERNAL_d61a7942_4_k_cu_1698ea83_88604cute7productE,(_ZN39_INTERNAL_d61a7942_4_k_cu_1698ea83_88604cuda3std3__45__cpo3endE - _ZN39_INTERNAL_d61a7942_4_k_cu_1698ea83_88604cute7productE)
_ZN39_INTERNAL_d61a7942_4_k_cu_1698ea83_88604cute7productE:
	.zero		1
	.type		_ZN39_INTERNAL_d61a7942_4_k_cu_1698ea83_88604cuda3std3__45__cpo3endE,@object
	.size		_ZN39_INTERNAL_d61a7942_4_k_cu_1698ea83_88604cuda3std3__45__cpo3endE,(_ZN39_INTERNAL_d61a7942_4_k_cu_1698ea83_88604cuda3std3__419piecewise_constructE - _ZN39_INTERNAL_d61a7942_4_k_cu_1698ea83_88604cuda3std3__45__cpo3endE)
_ZN39_INTERNAL_d61a7942_4_k_cu_1698ea83_88604cuda3std3__45__cpo3endE:
	.zero		1
	.type		_ZN39_INTERNAL_d61a7942_4_k_cu_1698ea83_88604cuda3std3__419piecewise_constructE,@object
	.size		_ZN39_INTERNAL_d61a7942_4_k_cu_1698ea83_88604cuda3std3__419piecewise_constructE,(_ZN39_INTERNAL_d61a7942_4_k_cu_1698ea83_88604cuda3std3__45__cpo4cendE - _ZN39_INTERNAL_d61a7942_4_k_cu_1698ea83_88604cuda3std3__419piecewise_constructE)
_ZN39_INTERNAL_d61a7942_4_k_cu_1698ea83_88604cuda3std3__419piecewise_constructE:
	.zero		1
	.type		_ZN39_INTERNAL_d61a7942_4_k_cu_1698ea83_88604cuda3std3__45__cpo4cendE,@object
	.size		_ZN39_INTERNAL_d61a7942_4_k_cu_1698ea83_88604cuda3std3__45__cpo4cendE,(_ZN39_INTERNAL_d61a7942_4_k_cu_1698ea83_88604cuda3std6ranges3__45__cpo4swapE - _ZN39_INTERNAL_d61a7942_4_k_cu_1698ea83_88604cuda3std3__45__cpo4cendE)
_ZN39_INTERNAL_d61a7942_4_k_cu_1698ea83_88604cuda3std3__45__cpo4cendE:
	.zero		1
	.type		_ZN39_INTERNAL_d61a7942_4_k_cu_1698ea83_88604cuda3std6ranges3__45__cpo4swapE,@object
	.size		_ZN39_INTERNAL_d61a7942_4_k_cu_1698ea83_88604cuda3std6ranges3__45__cpo4swapE,(.L_10 - _ZN39_INTERNAL_d61a7942_4_k_cu_1698ea83_88604cuda3std6ranges3__45__cpo4swapE)
_ZN39_INTERNAL_d61a7942_4_k_cu_1698ea83_88604cuda3std6ranges3__45__cpo4swapE:
	.zero		1
.L_10:


//--------------------- .nv.constant0._ZN7cutlass13device_kernelINS_4gemm6kernel13GemmUniversalIN4cute5tupleIJiiiiEEENS1_10collective13CollectiveMmaINS1_35MainloopSm100TmaUmmaWarpSpecializedILi27ELi2ELi4ENS5_IJNS4_1CILi1EEENSA_ILi2EEESB_EEEEENS5_IJNSA_ILi64EEESF_SF_EEENS_12float_e5m2_tENS5_IJlSB_lEEESH_SI_NS4_8TiledMMAINS4_8MMA_AtomIJNS4_10MMA_TraitsINS4_19SM100_MMA_F8F6F4_SSEJSH_SH_fSF_SF_NS4_17integral_constantINS4_4UMMA5MajorELSP_0EEESQ_NSN_INSO_7ScaleInELSR_0EEESS_EEEEEENS4_6LayoutINS5_IJSB_SB_SB_EEENS5_IJNSA_ILi0EEESX_SX_EEEEENS5_IJNS4_10UnderscoreES10_S10_EEEEENS4_23SM90_TMA_LOAD_MULTICASTENS4_14ComposedLayoutINS4_7SwizzleILi2ELi4ELi3EEENS4_18smem_ptr_flag_bitsILi8EEENSV_INS5_IJNSA_ILi8EEESF_EEENS5_IJSF_SB_EEEEEEEvNS4_8identityENS4_13SM90_TMA_LOADES1D_vS1E_EENS_8epilogue10collective18CollectiveEpilogueINS1H_23Sm100TmaWarpSpecializedILi1ELi1ELi32ELb0ELb0EEEJSG_NS5_IJNSV_ISF_SB_EES1M_EEESH_SI_SH_SI_NS1H_6fusion15FusionCallbacksIS1L_NS1O_17LinearCombinationISH_fSH_fLNS_15FloatRoundStyleE2EEESG_S1N_JEEENS4_5SM1004TMEM4LOAD26SM100_TMEM_LOAD_16dp32b32xES1F_S1D_NS4_39AutoVectorizingCopyWithAssumedAlignmentILi128EEENS4_14SM90_TMA_STOREES1D_S1Z_S1Z_EEEvvEEEEvNT_6ParamsE --------------------------
	.section	.nv.constant0._ZN7cutlass13device_kernelINS_4gemm6kernel13GemmUniversalIN4cute5tupleIJiiiiEEENS1_10collective13CollectiveMmaINS1_35MainloopSm100TmaUmmaWarpSpecializedILi27ELi2ELi4ENS5_IJNS4_1CILi1EEENSA_ILi2EEESB_EEEEENS5_IJNSA_ILi64EEESF_SF_EEENS_12float_e5m2_tENS5_IJlSB_lEEESH_SI_NS4_8TiledMMAINS4_8MMA_AtomIJNS4_10MMA_TraitsINS4_19SM100_MMA_F8F6F4_SSEJSH_SH_fSF_SF_NS4_17integral_constantINS4_4UMMA5MajorELSP_0EEESQ_NSN_INSO_7ScaleInELSR_0EEESS_EEEEEENS4_6LayoutINS5_IJSB_SB_SB_EEENS5_IJNSA_ILi0EEESX_SX_EEEEENS5_IJNS4_10UnderscoreES10_S10_EEEEENS4_23SM90_TMA_LOAD_MULTICASTENS4_14ComposedLayoutINS4_7SwizzleILi2ELi4ELi3EEENS4_18smem_ptr_flag_bitsILi8EEENSV_INS5_IJNSA_ILi8EEESF_EEENS5_IJSF_SB_EEEEEEEvNS4_8identityENS4_13SM90_TMA_LOADES1D_vS1E_EENS_8epilogue10collective18CollectiveEpilogueINS1H_23Sm100TmaWarpSpecializedILi1ELi1ELi32ELb0ELb0EEEJSG_NS5_IJNSV_ISF_SB_EES1M_EEESH_SI_SH_SI_NS1H_6fusion15FusionCallbacksIS1L_NS1O_17LinearCombinationISH_fSH_fLNS_15FloatRoundStyleE2EEESG_S1N_JEEENS4_5SM1004TMEM4LOAD26SM100_TMEM_LOAD_16dp32b32xES1F_S1D_NS4_39AutoVectorizingCopyWithAssumedAlignmentILi128EEENS4_14SM90_TMA_STOREES1D_S1Z_S1Z_EEEvvEEEEvNT_6ParamsE,"a",@progbits
	.sectionflags	@""
	.align	4
.nv.constant0._ZN7cutlass13device_kernelINS_4gemm6kernel13GemmUniversalIN4cute5tupleIJiiiiEEENS1_10collective13CollectiveMmaINS1_35MainloopSm100TmaUmmaWarpSpecializedILi27ELi2ELi4ENS5_IJNS4_1CILi1EEENSA_ILi2EEESB_EEEEENS5_IJNSA_ILi64EEESF_SF_EEENS_12float_e5m2_tENS5_IJlSB_lEEESH_SI_NS4_8TiledMMAINS4_8MMA_AtomIJNS4_10MMA_TraitsINS4_19SM100_MMA_F8F6F4_SSEJSH_SH_fSF_SF_NS4_17integral_constantINS4_4UMMA5MajorELSP_0EEESQ_NSN_INSO_7ScaleInELSR_0EEESS_EEEEEENS4_6LayoutINS5_IJSB_SB_SB_EEENS5_IJNSA_ILi0EEESX_SX_EEEEENS5_IJNS4_10UnderscoreES10_S10_EEEEENS4_23SM90_TMA_LOAD_MULTICASTENS4_14ComposedLayoutINS4_7SwizzleILi2ELi4ELi3EEENS4_18smem_ptr_flag_bitsILi8EEENSV_INS5_IJNSA_ILi8EEESF_EEENS5_IJSF_SB_EEEEEEEvNS4_8identityENS4_13SM90_TMA_LOADES1D_vS1E_EENS_8epilogue10collective18CollectiveEpilogueINS1H_23Sm100TmaWarpSpecializedILi1ELi1ELi32ELb0ELb0EEEJSG_NS5_IJNSV_ISF_SB_EES1M_EEESH_SI_SH_SI_NS1H_6fusion15FusionCallbacksIS1L_NS1O_17LinearCombinationISH_fSH_fLNS_15FloatRoundStyleE2EEESG_S1N_JEEENS4_5SM1004TMEM4LOAD26SM100_TMEM_LOAD_16dp32b32xES1F_S1D_NS4_39AutoVectorizingCopyWithAssumedAlignmentILi128EEENS4_14SM90_TMA_STOREES1D_S1Z_S1Z_EEEvvEEEEvNT_6ParamsE:
	.zero		2944


//--------------------- SYMBOLS --------------------------

	.type		.nv.reservedSmem.offset0,@object
	.size		.nv.reservedSmem.offset0,0x4
	.type		.nv.reservedSmem.cap,@object
	.size		.nv.reservedSmem.cap,0x4
	.type		__assertfail,@function
